//
// Generated by NVIDIA NVVM Compiler
//
// Compiler Build ID: CL-36424714
// Cuda compilation tools, release 13.0, V13.0.88
// Based on NVVM 20.0.0
//

.version 9.0
.target sm_100
.address_size 64

	// .globl	_Z8additionPfS_S_i

.visible .entry _Z8additionPfS_S_i(
	.param .u64 .ptr .align 1 _Z8additionPfS_S_i_param_0,
	.param .u64 .ptr .align 1 _Z8additionPfS_S_i_param_1,
	.param .u64 .ptr .align 1 _Z8additionPfS_S_i_param_2,
	.param .u32 _Z8additionPfS_S_i_param_3
)
{
	.reg .pred 	%p<2>;
	.reg .b32 	%r<11>;
	.reg .b32 	%f<4>;
	.reg .b64 	%rd<12>;

	ld.param.u64 	%rd1, [_Z8additionPfS_S_i_param_0];
	ld.param.u64 	%rd2, [_Z8additionPfS_S_i_param_1];
	ld.param.u64 	%rd3, [_Z8additionPfS_S_i_param_2];
	ld.param.u32 	%r3, [_Z8additionPfS_S_i_param_3];
	mov.u32 	%r4, %ctaid.y;
	mov.u32 	%r5, %ntid.y;
	mov.u32 	%r6, %tid.y;
	mad.lo.s32 	%r1, %r4, %r5, %r6;
	mov.u32 	%r7, %ctaid.x;
	mov.u32 	%r8, %ntid.x;
	mov.u32 	%r9, %tid.x;
	mad.lo.s32 	%r2, %r7, %r8, %r9;
	max.s32 	%r10, %r1, %r2;
	setp.ge.s32 	%p1, %r10, %r3;
	@%p1 bra 	$L__BB0_2;
	cvta.to.global.u64 	%rd4, %rd1;
	cvta.to.global.u64 	%rd5, %rd2;
	cvta.to.global.u64 	%rd6, %rd3;
	mul.wide.s32 	%rd7, %r2, 4;
	add.s64 	%rd8, %rd4, %rd7;
	ld.global.f32 	%f1, [%rd8];
	bar.sync 	0;
	add.s64 	%rd9, %rd5, %rd7;
	ld.global.f32 	%f2, [%rd9];
	bar.sync 	0;
	add.f32 	%f3, %f1, %f2;
	mul.wide.u32 	%rd10, %r1, 4;
	add.s64 	%rd11, %rd6, %rd10;
	st.global.f32 	[%rd11], %f3;
	bar.sync 	0;
$L__BB0_2:
	ret;

}
	// .globl	_Z14additionByRowsPfS_S_i
.visible .entry _Z14additionByRowsPfS_S_i(
	.param .u64 .ptr .align 1 _Z14additionByRowsPfS_S_i_param_0,
	.param .u64 .ptr .align 1 _Z14additionByRowsPfS_S_i_param_1,
	.param .u64 .ptr .align 1 _Z14additionByRowsPfS_S_i_param_2,
	.param .u32 _Z14additionByRowsPfS_S_i_param_3
)
{
	.reg .pred 	%p<12>;
	.reg .b32 	%r<35>;
	.reg .b32 	%f<46>;
	.reg .b64 	%rd<46>;

	ld.param.u64 	%rd5, [_Z14additionByRowsPfS_S_i_param_0];
	ld.param.u64 	%rd6, [_Z14additionByRowsPfS_S_i_param_1];
	ld.param.u64 	%rd4, [_Z14additionByRowsPfS_S_i_param_2];
	ld.param.u32 	%r17, [_Z14additionByRowsPfS_S_i_param_3];
	cvta.to.global.u64 	%rd1, %rd6;
	cvta.to.global.u64 	%rd2, %rd5;
	mov.u32 	%r18, %ctaid.y;
	mov.u32 	%r19, %ntid.y;
	mov.u32 	%r20, %tid.y;
	mad.lo.s32 	%r1, %r18, %r19, %r20;
	mov.u32 	%r21, %ctaid.x;
	mov.u32 	%r22, %ntid.x;
	mov.u32 	%r23, %tid.x;
	mad.lo.s32 	%r2, %r21, %r22, %r23;
	max.s32 	%r24, %r1, %r2;
	setp.ge.s32 	%p1, %r24, %r17;
	setp.lt.s32 	%p2, %r17, 1;
	or.pred  	%p3, %p1, %p2;
	@%p3 bra 	$L__BB1_12;
	cvta.to.global.u64 	%rd7, %rd4;
	mul.wide.u32 	%rd8, %r1, 4;
	add.s64 	%rd3, %rd7, %rd8;
	and.b32  	%r3, %r17, 7;
	setp.lt.u32 	%p4, %r17, 8;
	mov.b32 	%r33, 0;
	@%p4 bra 	$L__BB1_4;
	and.b32  	%r33, %r17, 2147483640;
	neg.s32 	%r31, %r33;
	shl.b32 	%r6, %r2, 3;
	mul.wide.s32 	%rd12, %r2, 4;
	mov.u32 	%r30, %r1;
$L__BB1_3:
	.pragma "nounroll";
	mul.wide.s32 	%rd9, %r30, 4;
	add.s64 	%rd10, %rd2, %rd9;
	ld.global.f32 	%f1, [%rd10];
	bar.sync 	0;
	add.s64 	%rd11, %rd1, %rd9;
	ld.global.f32 	%f2, [%rd11];
	bar.sync 	0;
	add.f32 	%f3, %f1, %f2;
	st.global.f32 	[%rd3], %f3;
	bar.sync 	0;
	add.s64 	%rd13, %rd10, %rd12;
	ld.global.f32 	%f4, [%rd13];
	bar.sync 	0;
	add.s64 	%rd14, %rd11, %rd12;
	ld.global.f32 	%f5, [%rd14];
	bar.sync 	0;
	add.f32 	%f6, %f4, %f5;
	st.global.f32 	[%rd3], %f6;
	bar.sync 	0;
	add.s64 	%rd15, %rd13, %rd12;
	ld.global.f32 	%f7, [%rd15];
	bar.sync 	0;
	add.s64 	%rd16, %rd14, %rd12;
	ld.global.f32 	%f8, [%rd16];
	bar.sync 	0;
	add.f32 	%f9, %f7, %f8;
	st.global.f32 	[%rd3], %f9;
	bar.sync 	0;
	add.s64 	%rd17, %rd15, %rd12;
	ld.global.f32 	%f10, [%rd17];
	bar.sync 	0;
	add.s64 	%rd18, %rd16, %rd12;
	ld.global.f32 	%f11, [%rd18];
	bar.sync 	0;
	add.f32 	%f12, %f10, %f11;
	st.global.f32 	[%rd3], %f12;
	bar.sync 	0;
	add.s64 	%rd19, %rd17, %rd12;
	ld.global.f32 	%f13, [%rd19];
	bar.sync 	0;
	add.s64 	%rd20, %rd18, %rd12;
	ld.global.f32 	%f14, [%rd20];
	bar.sync 	0;
	add.f32 	%f15, %f13, %f14;
	st.global.f32 	[%rd3], %f15;
	bar.sync 	0;
	add.s64 	%rd21, %rd19, %rd12;
	ld.global.f32 	%f16, [%rd21];
	bar.sync 	0;
	add.s64 	%rd22, %rd20, %rd12;
	ld.global.f32 	%f17, [%rd22];
	bar.sync 	0;
	add.f32 	%f18, %f16, %f17;
	st.global.f32 	[%rd3], %f18;
	bar.sync 	0;
	add.s64 	%rd23, %rd21, %rd12;
	ld.global.f32 	%f19, [%rd23];
	bar.sync 	0;
	add.s64 	%rd24, %rd22, %rd12;
	ld.global.f32 	%f20, [%rd24];
	bar.sync 	0;
	add.f32 	%f21, %f19, %f20;
	st.global.f32 	[%rd3], %f21;
	bar.sync 	0;
	add.s64 	%rd25, %rd23, %rd12;
	ld.global.f32 	%f22, [%rd25];
	bar.sync 	0;
	add.s64 	%rd26, %rd24, %rd12;
	ld.global.f32 	%f23, [%rd26];
	bar.sync 	0;
	add.f32 	%f24, %f22, %f23;
	st.global.f32 	[%rd3], %f24;
	bar.sync 	0;
	add.s32 	%r31, %r31, 8;
	add.s32 	%r30, %r30, %r6;
	setp.ne.s32 	%p5, %r31, 0;
	@%p5 bra 	$L__BB1_3;
$L__BB1_4:
	setp.eq.s32 	%p6, %r3, 0;
	@%p6 bra 	$L__BB1_12;
	and.b32  	%r12, %r17, 3;
	setp.lt.u32 	%p7, %r3, 4;
	@%p7 bra 	$L__BB1_7;
	mad.lo.s32 	%r26, %r33, %r2, %r1;
	mul.wide.s32 	%rd27, %r26, 4;
	add.s64 	%rd28, %rd2, %rd27;
	ld.global.f32 	%f25, [%rd28];
	bar.sync 	0;
	add.s64 	%rd29, %rd1, %rd27;
	ld.global.f32 	%f26, [%rd29];
	bar.sync 	0;
	add.f32 	%f27, %f25, %f26;
	st.global.f32 	[%rd3], %f27;
	bar.sync 	0;
	mul.wide.s32 	%rd30, %r2, 4;
	add.s64 	%rd31, %rd28, %rd30;
	ld.global.f32 	%f28, [%rd31];
	bar.sync 	0;
	add.s64 	%rd32, %rd29, %rd30;
	ld.global.f32 	%f29, [%rd32];
	bar.sync 	0;
	add.f32 	%f30, %f28, %f29;
	st.global.f32 	[%rd3], %f30;
	bar.sync 	0;
	add.s64 	%rd33, %rd31, %rd30;
	ld.global.f32 	%f31, [%rd33];
	bar.sync 	0;
	add.s64 	%rd34, %rd32, %rd30;
	ld.global.f32 	%f32, [%rd34];
	bar.sync 	0;
	add.f32 	%f33, %f31, %f32;
	st.global.f32 	[%rd3], %f33;
	bar.sync 	0;
	add.s64 	%rd35, %rd33, %rd30;
	ld.global.f32 	%f34, [%rd35];
	bar.sync 	0;
	add.s64 	%rd36, %rd34, %rd30;
	ld.global.f32 	%f35, [%rd36];
	bar.sync 	0;
	add.f32 	%f36, %f34, %f35;
	st.global.f32 	[%rd3], %f36;
	bar.sync 	0;
	add.s32 	%r33, %r33, 4;
$L__BB1_7:
	setp.eq.s32 	%p8, %r12, 0;
	@%p8 bra 	$L__BB1_12;
	setp.eq.s32 	%p9, %r12, 1;
	@%p9 bra 	$L__BB1_10;
	mad.lo.s32 	%r27, %r33, %r2, %r1;
	mul.wide.s32 	%rd37, %r27, 4;
	add.s64 	%rd38, %rd2, %rd37;
	ld.global.f32 	%f37, [%rd38];
	bar.sync 	0;
	add.s64 	%rd39, %rd1, %rd37;
	ld.global.f32 	%f38, [%rd39];
	bar.sync 	0;
	add.f32 	%f39, %f37, %f38;
	st.global.f32 	[%rd3], %f39;
	bar.sync 	0;
	mul.wide.s32 	%rd40, %r2, 4;
	add.s64 	%rd41, %rd38, %rd40;
	ld.global.f32 	%f40, [%rd41];
	bar.sync 	0;
	add.s64 	%rd42, %rd39, %rd40;
	ld.global.f32 	%f41, [%rd42];
	bar.sync 	0;
	add.f32 	%f42, %f40, %f41;
	st.global.f32 	[%rd3], %f42;
	bar.sync 	0;
	add.s32 	%r33, %r33, 2;
$L__BB1_10:
	and.b32  	%r28, %r17, 1;
	setp.eq.b32 	%p10, %r28, 1;
	not.pred 	%p11, %p10;
	@%p11 bra 	$L__BB1_12;
	mad.lo.s32 	%r29, %r33, %r2, %r1;
	mul.wide.s32 	%rd43, %r29, 4;
	add.s64 	%rd44, %rd2, %rd43;
	ld.global.f32 	%f43, [%rd44];
	bar.sync 	0;
	add.s64 	%rd45, %rd1, %rd43;
	ld.global.f32 	%f44, [%rd45];
	bar.sync 	0;
	add.f32 	%f45, %f43, %f44;
	st.global.f32 	[%rd3], %f45;
	bar.sync 	0;
$L__BB1_12:
	ret;

}
	// .globl	_Z17additionByColumnsPfS_S_i
.visible .entry _Z17additionByColumnsPfS_S_i(
	.param .u64 .ptr .align 1 _Z17additionByColumnsPfS_S_i_param_0,
	.param .u64 .ptr .align 1 _Z17additionByColumnsPfS_S_i_param_1,
	.param .u64 .ptr .align 1 _Z17additionByColumnsPfS_S_i_param_2,
	.param .u32 _Z17additionByColumnsPfS_S_i_param_3
)
{
	.reg .pred 	%p<12>;
	.reg .b32 	%r<41>;
	.reg .b32 	%f<46>;
	.reg .b64 	%rd<69>;

	ld.param.u64 	%rd10, [_Z17additionByColumnsPfS_S_i_param_1];
	ld.param.u64 	%rd9, [_Z17additionByColumnsPfS_S_i_param_2];
	ld.param.u32 	%r19, [_Z17additionByColumnsPfS_S_i_param_3];
	cvta.to.global.u64 	%rd1, %rd10;
	mov.u32 	%r1, %ctaid.y;
	mov.u32 	%r2, %ntid.y;
	mov.u32 	%r3, %tid.y;
	mad.lo.s32 	%r4, %r1, %r2, %r3;
	mov.u32 	%r20, %ctaid.x;
	mov.u32 	%r21, %ntid.x;
	mov.u32 	%r22, %tid.x;
	mad.lo.s32 	%r5, %r20, %r21, %r22;
	max.s32 	%r23, %r4, %r5;
	setp.ge.s32 	%p1, %r23, %r19;
	setp.lt.s32 	%p2, %r19, 1;
	or.pred  	%p3, %p1, %p2;
	@%p3 bra 	$L__BB2_12;
	cvta.to.global.u64 	%rd11, %rd9;
	mul.wide.u32 	%rd12, %r4, 4;
	add.s64 	%rd2, %rd11, %rd12;
	setp.lt.u32 	%p4, %r19, 8;
	mov.b32 	%r39, 0;
	@%p4 bra 	$L__BB2_4;
	ld.param.u64 	%rd67, [_Z17additionByColumnsPfS_S_i_param_0];
	and.b32  	%r39, %r19, 2147483640;
	neg.s32 	%r37, %r39;
	mul.wide.u32 	%rd13, %r2, %r1;
	cvt.u64.u32 	%rd14, %r3;
	add.s64 	%rd15, %rd13, %rd14;
	shl.b64 	%rd16, %rd15, 2;
	add.s64 	%rd3, %rd1, %rd16;
	mul.wide.u32 	%rd17, %r3, 28;
	mad.lo.s64 	%rd4, %rd13, 28, %rd17;
	cvta.to.global.u64 	%rd5, %rd67;
	add.s64 	%rd6, %rd5, %rd16;
	mov.u32 	%r36, %r5;
$L__BB2_3:
	.pragma "nounroll";
	mul.wide.s32 	%rd18, %r36, 4;
	add.s64 	%rd19, %rd3, %rd18;
	add.s64 	%rd20, %rd1, %rd18;
	add.s64 	%rd21, %rd6, %rd18;
	add.s64 	%rd22, %rd5, %rd18;
	ld.global.f32 	%f1, [%rd22];
	bar.sync 	0;
	ld.global.f32 	%f2, [%rd20];
	bar.sync 	0;
	add.f32 	%f3, %f1, %f2;
	st.global.f32 	[%rd2], %f3;
	bar.sync 	0;
	ld.global.f32 	%f4, [%rd21];
	bar.sync 	0;
	ld.global.f32 	%f5, [%rd19];
	bar.sync 	0;
	add.f32 	%f6, %f4, %f5;
	st.global.f32 	[%rd2], %f6;
	bar.sync 	0;
	mov.u32 	%r26, %ntid.y;
	mov.u32 	%r27, %ctaid.y;
	mul.wide.u32 	%rd23, %r26, %r27;
	shl.b64 	%rd24, %rd23, 3;
	mov.u32 	%r28, %tid.y;
	mul.wide.u32 	%rd25, %r28, 8;
	add.s64 	%rd26, %rd24, %rd25;
	add.s64 	%rd27, %rd22, %rd26;
	ld.global.f32 	%f7, [%rd27];
	bar.sync 	0;
	add.s64 	%rd28, %rd20, %rd26;
	ld.global.f32 	%f8, [%rd28];
	bar.sync 	0;
	add.f32 	%f9, %f7, %f8;
	st.global.f32 	[%rd2], %f9;
	bar.sync 	0;
	mul.wide.u32 	%rd29, %r28, 12;
	mad.lo.s64 	%rd30, %rd23, 12, %rd29;
	add.s64 	%rd31, %rd22, %rd30;
	ld.global.f32 	%f10, [%rd31];
	bar.sync 	0;
	add.s64 	%rd32, %rd20, %rd30;
	ld.global.f32 	%f11, [%rd32];
	bar.sync 	0;
	add.f32 	%f12, %f10, %f11;
	st.global.f32 	[%rd2], %f12;
	bar.sync 	0;
	shl.b64 	%rd33, %rd23, 4;
	mul.wide.u32 	%rd34, %r28, 16;
	add.s64 	%rd35, %rd33, %rd34;
	add.s64 	%rd36, %rd22, %rd35;
	ld.global.f32 	%f13, [%rd36];
	bar.sync 	0;
	add.s64 	%rd37, %rd20, %rd35;
	ld.global.f32 	%f14, [%rd37];
	bar.sync 	0;
	add.f32 	%f15, %f13, %f14;
	st.global.f32 	[%rd2], %f15;
	bar.sync 	0;
	mul.wide.u32 	%rd38, %r28, 20;
	mad.lo.s64 	%rd39, %rd23, 20, %rd38;
	add.s64 	%rd40, %rd22, %rd39;
	ld.global.f32 	%f16, [%rd40];
	bar.sync 	0;
	add.s64 	%rd41, %rd20, %rd39;
	ld.global.f32 	%f17, [%rd41];
	bar.sync 	0;
	add.f32 	%f18, %f16, %f17;
	st.global.f32 	[%rd2], %f18;
	bar.sync 	0;
	mul.wide.u32 	%rd42, %r28, 24;
	mad.lo.s64 	%rd43, %rd23, 24, %rd42;
	add.s64 	%rd44, %rd22, %rd43;
	ld.global.f32 	%f19, [%rd44];
	bar.sync 	0;
	add.s64 	%rd45, %rd20, %rd43;
	ld.global.f32 	%f20, [%rd45];
	bar.sync 	0;
	add.f32 	%f21, %f19, %f20;
	st.global.f32 	[%rd2], %f21;
	bar.sync 	0;
	add.s64 	%rd46, %rd22, %rd4;
	ld.global.f32 	%f22, [%rd46];
	bar.sync 	0;
	add.s64 	%rd47, %rd20, %rd4;
	ld.global.f32 	%f23, [%rd47];
	bar.sync 	0;
	add.f32 	%f24, %f22, %f23;
	st.global.f32 	[%rd2], %f24;
	bar.sync 	0;
	add.s32 	%r37, %r37, 8;
	shl.b32 	%r29, %r4, 3;
	add.s32 	%r36, %r36, %r29;
	setp.ne.s32 	%p5, %r37, 0;
	@%p5 bra 	$L__BB2_3;
$L__BB2_4:
	and.b32  	%r13, %r19, 7;
	setp.eq.s32 	%p6, %r13, 0;
	@%p6 bra 	$L__BB2_12;
	ld.param.u64 	%rd68, [_Z17additionByColumnsPfS_S_i_param_0];
	cvta.to.global.u64 	%rd7, %rd68;
	and.b32  	%r14, %r19, 3;
	setp.lt.u32 	%p7, %r13, 4;
	@%p7 bra 	$L__BB2_7;
	mad.lo.s32 	%r30, %r39, %r4, %r5;
	mul.wide.s32 	%rd48, %r30, 4;
	add.s64 	%rd49, %rd7, %rd48;
	ld.global.f32 	%f25, [%rd49];
	bar.sync 	0;
	add.s64 	%rd50, %rd1, %rd48;
	ld.global.f32 	%f26, [%rd50];
	bar.sync 	0;
	add.f32 	%f27, %f25, %f26;
	st.global.f32 	[%rd2], %f27;
	bar.sync 	0;
	shl.b32 	%r31, %r4, 2;
	cvt.u64.u32 	%rd51, %r31;
	add.s64 	%rd52, %rd49, %rd51;
	ld.global.f32 	%f28, [%rd52];
	bar.sync 	0;
	add.s64 	%rd53, %rd50, %rd51;
	ld.global.f32 	%f29, [%rd53];
	bar.sync 	0;
	add.f32 	%f30, %f28, %f29;
	st.global.f32 	[%rd2], %f30;
	bar.sync 	0;
	add.s64 	%rd54, %rd52, %rd51;
	ld.global.f32 	%f31, [%rd54];
	bar.sync 	0;
	add.s64 	%rd55, %rd53, %rd51;
	ld.global.f32 	%f32, [%rd55];
	bar.sync 	0;
	add.f32 	%f33, %f31, %f32;
	st.global.f32 	[%rd2], %f33;
	bar.sync 	0;
	add.s64 	%rd56, %rd54, %rd51;
	ld.global.f32 	%f34, [%rd56];
	bar.sync 	0;
	add.s64 	%rd57, %rd55, %rd51;
	ld.global.f32 	%f35, [%rd57];
	bar.sync 	0;
	add.f32 	%f36, %f34, %f35;
	st.global.f32 	[%rd2], %f36;
	bar.sync 	0;
	add.s32 	%r39, %r39, 4;
$L__BB2_7:
	setp.eq.s32 	%p8, %r14, 0;
	@%p8 bra 	$L__BB2_12;
	setp.eq.s32 	%p9, %r14, 1;
	@%p9 bra 	$L__BB2_10;
	mad.lo.s32 	%r32, %r39, %r4, %r5;
	mul.wide.s32 	%rd58, %r32, 4;
	add.s64 	%rd59, %rd7, %rd58;
	ld.global.f32 	%f37, [%rd59];
	bar.sync 	0;
	add.s64 	%rd60, %rd1, %rd58;
	ld.global.f32 	%f38, [%rd60];
	bar.sync 	0;
	add.f32 	%f39, %f37, %f38;
	st.global.f32 	[%rd2], %f39;
	bar.sync 	0;
	shl.b32 	%r33, %r4, 2;
	cvt.u64.u32 	%rd61, %r33;
	add.s64 	%rd62, %rd59, %rd61;
	ld.global.f32 	%f40, [%rd62];
	bar.sync 	0;
	add.s64 	%rd63, %rd60, %rd61;
	ld.global.f32 	%f41, [%rd63];
	bar.sync 	0;
	add.f32 	%f42, %f40, %f41;
	st.global.f32 	[%rd2], %f42;
	bar.sync 	0;
	add.s32 	%r39, %r39, 2;
$L__BB2_10:
	and.b32  	%r34, %r19, 1;
	setp.eq.b32 	%p10, %r34, 1;
	not.pred 	%p11, %p10;
	@%p11 bra 	$L__BB2_12;
	mad.lo.s32 	%r35, %r39, %r4, %r5;
	mul.wide.s32 	%rd64, %r35, 4;
	add.s64 	%rd65, %rd7, %rd64;
	ld.global.f32 	%f43, [%rd65];
	bar.sync 	0;
	add.s64 	%rd66, %rd1, %rd64;
	ld.global.f32 	%f44, [%rd66];
	bar.sync 	0;
	add.f32 	%f45, %f43, %f44;
	st.global.f32 	[%rd2], %f45;
	bar.sync 	0;
$L__BB2_12:
	ret;

}


// ===== COMPILED SASS (sm_100) =====

	.target	sm_100

	.elftype	@"ET_EXEC"


//--------------------- .note.nv.tkinfo           --------------------------
	.section	.note.nv.tkinfo,"",@"SHT_NOTE"
	.sectionflags	@"SHF_NOTE_NV_TKINFO"
	.tkinfo
        /*0018*/ 	.word	0x00000002
        /*0030*/ 	.string	""
        /*0030*/ 	.string	"ptxas"
        /*0030*/ 	.string	"Cuda compilation tools, release 13.0, V13.0.88"
        /*0030*/ 	.string	"Build cuda_13.0.r13.0/compiler.36424714_0"
        /*0030*/ 	.string	"-arch sm_100 -m 64 "



//--------------------- .note.nv.cuinfo           --------------------------
	.section	.note.nv.cuinfo,"",@"SHT_NOTE"
	.sectionflags	@"SHF_NOTE_NV_CUINFO"
        /*0018*/ 	.short	0x0002
        /*001a*/ 	.short	0x0064
        /*001c*/ 	.short	0x0082
	.zero		2


//--------------------- .nv.info                  --------------------------
	.section	.nv.info,"",@"SHT_CUDA_INFO"
	.align	4


	//----- nvinfo : EIATTR_REGCOUNT
	.align		4
        /*0000*/ 	.byte	0x04, 0x2f
        /*0002*/ 	.short	(.L_1 - .L_0)
	.align		4
.L_0:
        /*0004*/ 	.word	index@(_Z8additionPfS_S_i)
        /*0008*/ 	.word	0x0000000c


	//----- nvinfo : EIATTR_FRAME_SIZE
	.align		4
.L_1:
        /*000c*/ 	.byte	0x04, 0x11
        /*000e*/ 	.short	(.L_3 - .L_2)
	.align		4
.L_2:
        /*0010*/ 	.word	index@(_Z8additionPfS_S_i)
        /*0014*/ 	.word	0x00000000


	//----- nvinfo : EIATTR_REGCOUNT
	.align		4
.L_3:
        /*0018*/ 	.byte	0x04, 0x2f
        /*001a*/ 	.short	(.L_5 - .L_4)
	.align		4
.L_4:
        /*001c*/ 	.word	index@(_Z14additionByRowsPfS_S_i)
        /*0020*/ 	.word	0x0000001c


	//----- nvinfo : EIATTR_FRAME_SIZE
	.align		4
.L_5:
        /*0024*/ 	.byte	0x04, 0x11
        /*0026*/ 	.short	(.L_7 - .L_6)
	.align		4
.L_6:
        /*0028*/ 	.word	index@(_Z14additionByRowsPfS_S_i)
        /*002c*/ 	.word	0x00000000


	//----- nvinfo : EIATTR_REGCOUNT
	.align		4
.L_7:
        /*0030*/ 	.byte	0x04, 0x2f
        /*0032*/ 	.short	(.L_9 - .L_8)
	.align		4
.L_8:
        /*0034*/ 	.word	index@(_Z17additionByColumnsPfS_S_i)
        /*0038*/ 	.word	0x00000028


	//----- nvinfo : EIATTR_FRAME_SIZE
	.align		4
.L_9:
        /*003c*/ 	.byte	0x04, 0x11
        /*003e*/ 	.short	(.L_11 - .L_10)
	.align		4
.L_10:
        /*0040*/ 	.word	index@(_Z17additionByColumnsPfS_S_i)
        /*0044*/ 	.word	0x00000000


	//----- nvinfo : EIATTR_MIN_STACK_SIZE
	.align		4
.L_11:
        /*0048*/ 	.byte	0x04, 0x12
        /*004a*/ 	.short	(.L_13 - .L_12)
	.align		4
.L_12:
        /*004c*/ 	.word	index@(_Z17additionByColumnsPfS_S_i)
        /*0050*/ 	.word	0x00000000


	//----- nvinfo : EIATTR_MIN_STACK_SIZE
	.align		4
.L_13:
        /*0054*/ 	.byte	0x04, 0x12
        /*0056*/ 	.short	(.L_15 - .L_14)
	.align		4
.L_14:
        /*0058*/ 	.word	index@(_Z14additionByRowsPfS_S_i)
        /*005c*/ 	.word	0x00000000


	//----- nvinfo : EIATTR_MIN_STACK_SIZE
	.align		4
.L_15:
        /*0060*/ 	.byte	0x04, 0x12
        /*0062*/ 	.short	(.L_17 - .L_16)
	.align		4
.L_16:
        /*0064*/ 	.word	index@(_Z8additionPfS_S_i)
        /*0068*/ 	.word	0x00000000
.L_17:


//--------------------- .nv.compat                --------------------------
	.section	.nv.compat,"",@"SHT_CUDA_COMPAT_INFO"
	.align	4
        /*0000*/ 	.byte	0x02, 0x09, 0x00, 0x00, 0x02, 0x02, 0x01, 0x00, 0x02, 0x05, 0x05, 0x00, 0x03, 0x07, 0x01, 0x01
        /*0010*/ 	.byte	0x02, 0x03, 0x00, 0x00, 0x02, 0x06, 0x01, 0x00, 0x04, 0x0b, 0x08, 0x00, 0x09, 0x00, 0x00, 0x00
        /*0020*/ 	.byte	0x00, 0x00, 0x00, 0x00


//--------------------- .nv.info._Z17additionByColumnsPfS_S_i --------------------------
	.section	.nv.info._Z17additionByColumnsPfS_S_i,"",@"SHT_CUDA_INFO"
	.sectionflags	@""
	.align	4


	//----- nvinfo : EIATTR_CUDA_API_VERSION
	.align		4
        /*0000*/ 	.byte	0x04, 0x37
        /*0002*/ 	.short	(.L_19 - .L_18)
.L_18:
        /*0004*/ 	.word	0x00000082


	//----- nvinfo : EIATTR_KPARAM_INFO
	.align		4
.L_19:
        /*0008*/ 	.byte	0x04, 0x17
        /*000a*/ 	.short	(.L_21 - .L_20)
.L_20:
        /*000c*/ 	.word	0x00000000
        /*0010*/ 	.short	0x0003
        /*0012*/ 	.short	0x0018
        /*0014*/ 	.byte	0x00, 0xf0, 0x11, 0x00


	//----- nvinfo : EIATTR_KPARAM_INFO
	.align		4
.L_21:
        /*0018*/ 	.byte	0x04, 0x17
        /*001a*/ 	.short	(.L_23 - .L_22)
.L_22:
        /*001c*/ 	.word	0x00000000
        /*0020*/ 	.short	0x0002
        /*0022*/ 	.short	0x0010
        /*0024*/ 	.byte	0x00, 0xf5, 0x21, 0x00


	//----- nvinfo : EIATTR_KPARAM_INFO
	.align		4
.L_23:
        /*0028*/ 	.byte	0x04, 0x17
        /*002a*/ 	.short	(.L_25 - .L_24)
.L_24:
        /*002c*/ 	.word	0x00000000
        /*0030*/ 	.short	0x0001
        /*0032*/ 	.short	0x0008
        /*0034*/ 	.byte	0x00, 0xf5, 0x21, 0x00


	//----- nvinfo : EIATTR_KPARAM_INFO
	.align		4
.L_25:
        /*0038*/ 	.byte	0x04, 0x17
        /*003a*/ 	.short	(.L_27 - .L_26)
.L_26:
        /*003c*/ 	.word	0x00000000
        /*0040*/ 	.short	0x0000
        /*0042*/ 	.short	0x0000
        /*0044*/ 	.byte	0x00, 0xf5, 0x21, 0x00


	//----- nvinfo : EIATTR_SPARSE_MMA_MASK
	.align		4
.L_27:
        /*0048*/ 	.byte	0x03, 0x50
        /*004a*/ 	.short	0x0000


	//----- nvinfo : EIATTR_MAXREG_COUNT
	.align		4
        /*004c*/ 	.byte	0x03, 0x1b
        /*004e*/ 	.short	0x00ff


	//----- nvinfo : EIATTR_NUM_BARRIERS
	.align		4
        /*0050*/ 	.byte	0x02, 0x4c
        /*0052*/ 	.byte	0x01
	.zero		1


	//----- nvinfo : EIATTR_MERCURY_ISA_VERSION
	.align		4
        /*0054*/ 	.byte	0x03, 0x5f
        /*0056*/ 	.short	0x0101


	//----- nvinfo : EIATTR_VRC_CTA_INIT_COUNT
	.align		4
        /*0058*/ 	.byte	0x02, 0x4a
	.zero		1
	.zero		1


	//----- nvinfo : EIATTR_EXIT_INSTR_OFFSETS
	.align		4
        /*005c*/ 	.byte	0x04, 0x1c
        /*005e*/ 	.short	(.L_29 - .L_28)


	//   ....[0]....
.L_28:
        /*0060*/ 	.word	0x000000d0


	//   ....[1]....
        /*0064*/ 	.word	0x00000940


	//   ....[2]....
        /*0068*/ 	.word	0x00000c80


	//   ....[3]....
        /*006c*/ 	.word	0x00000e60


	//   ....[4]....
        /*0070*/ 	.word	0x00000f30


	//----- nvinfo : EIATTR_CBANK_PARAM_SIZE
	.align		4
.L_29:
        /*0074*/ 	.byte	0x03, 0x19
        /*0076*/ 	.short	0x001c


	//----- nvinfo : EIATTR_PARAM_CBANK
	.align		4
        /*0078*/ 	.byte	0x04, 0x0a
        /*007a*/ 	.short	(.L_31 - .L_30)
	.align		4
.L_30:
        /*007c*/ 	.word	index@(.nv.constant0._Z17additionByColumnsPfS_S_i)
        /*0080*/ 	.short	0x0380
        /*0082*/ 	.short	0x001c


	//----- nvinfo : EIATTR_SW_WAR
	.align		4
.L_31:
        /*0084*/ 	.byte	0x04, 0x36
        /*0086*/ 	.short	(.L_33 - .L_32)
.L_32:
        /*0088*/ 	.word	0x00000008
.L_33:


//--------------------- .nv.info._Z14additionByRowsPfS_S_i --------------------------
	.section	.nv.info._Z14additionByRowsPfS_S_i,"",@"SHT_CUDA_INFO"
	.sectionflags	@""
	.align	4


	//----- nvinfo : EIATTR_CUDA_API_VERSION
	.align		4
        /*0000*/ 	.byte	0x04, 0x37
        /*0002*/ 	.short	(.L_35 - .L_34)
.L_34:
        /*0004*/ 	.word	0x00000082


	//----- nvinfo : EIATTR_KPARAM_INFO
	.align		4
.L_35:
        /*0008*/ 	.byte	0x04, 0x17
        /*000a*/ 	.short	(.L_37 - .L_36)
.L_36:
        /*000c*/ 	.word	0x00000000
        /*0010*/ 	.short	0x0003
        /*0012*/ 	.short	0x0018
        /*0014*/ 	.byte	0x00, 0xf0, 0x11, 0x00


	//----- nvinfo : EIATTR_KPARAM_INFO
	.align		4
.L_37:
        /*0018*/ 	.byte	0x04, 0x17
        /*001a*/ 	.short	(.L_39 - .L_38)
.L_38:
        /*001c*/ 	.word	0x00000000
        /*0020*/ 	.short	0x0002
        /*0022*/ 	.short	0x0010
        /*0024*/ 	.byte	0x00, 0xf5, 0x21, 0x00


	//----- nvinfo : EIATTR_KPARAM_INFO
	.align		4
.L_39:
        /*0028*/ 	.byte	0x04, 0x17
        /*002a*/ 	.short	(.L_41 - .L_40)
.L_40:
        /*002c*/ 	.word	0x00000000
        /*0030*/ 	.short	0x0001
        /*0032*/ 	.short	0x0008
        /*0034*/ 	.byte	0x00, 0xf5, 0x21, 0x00


	//----- nvinfo : EIATTR_KPARAM_INFO
	.align		4
.L_41:
        /*0038*/ 	.byte	0x04, 0x17
        /*003a*/ 	.short	(.L_43 - .L_42)
.L_42:
        /*003c*/ 	.word	0x00000000
        /*0040*/ 	.short	0x0000
        /*0042*/ 	.short	0x0000
        /*0044*/ 	.byte	0x00, 0xf5, 0x21, 0x00


	//----- nvinfo : EIATTR_SPARSE_MMA_MASK
	.align		4
.L_43:
        /*0048*/ 	.byte	0x03, 0x50
        /*004a*/ 	.short	0x0000


	//----- nvinfo : EIATTR_MAXREG_COUNT
	.align		4
        /*004c*/ 	.byte	0x03, 0x1b
        /*004e*/ 	.short	0x00ff


	//----- nvinfo : EIATTR_NUM_BARRIERS
	.align		4
        /*0050*/ 	.byte	0x02, 0x4c
        /*0052*/ 	.byte	0x01
	.zero		1


	//----- nvinfo : EIATTR_MERCURY_ISA_VERSION
	.align		4
        /*0054*/ 	.byte	0x03, 0x5f
        /*0056*/ 	.short	0x0101


	//----- nvinfo : EIATTR_VRC_CTA_INIT_COUNT
	.align		4
        /*0058*/ 	.byte	0x02, 0x4a
	.zero		1
	.zero		1


	//----- nvinfo : EIATTR_EXIT_INSTR_OFFSETS
	.align		4
        /*005c*/ 	.byte	0x04, 0x1c
        /*005e*/ 	.short	(.L_45 - .L_44)


	//   ....[0]....
.L_44:
        /*0060*/ 	.word	0x000000d0


	//   ....[1]....
        /*0064*/ 	.word	0x00000670


	//   ....[2]....
        /*0068*/ 	.word	0x00000940


	//   ....[3]....
        /*006c*/ 	.word	0x00000af0


	//   ....[4]....
        /*0070*/ 	.word	0x00000bc0


	//----- nvinfo : EIATTR_CBANK_PARAM_SIZE
	.align		4
.L_45:
        /*0074*/ 	.byte	0x03, 0x19
        /*0076*/ 	.short	0x001c


	//----- nvinfo : EIATTR_PARAM_CBANK
	.align		4
        /*0078*/ 	.byte	0x04, 0x0a
        /*007a*/ 	.short	(.L_47 - .L_46)
	.align		4
.L_46:
        /*007c*/ 	.word	index@(.nv.constant0._Z14additionByRowsPfS_S_i)
        /*0080*/ 	.short	0x0380
        /*0082*/ 	.short	0x001c


	//----- nvinfo : EIATTR_SW_WAR
	.align		4
.L_47:
        /*0084*/ 	.byte	0x04, 0x36
        /*0086*/ 	.short	(.L_49 - .L_48)
.L_48:
        /*0088*/ 	.word	0x00000008
.L_49:


//--------------------- .nv.info._Z8additionPfS_S_i --------------------------
	.section	.nv.info._Z8additionPfS_S_i,"",@"SHT_CUDA_INFO"
	.sectionflags	@""
	.align	4


	//----- nvinfo : EIATTR_CUDA_API_VERSION
	.align		4
        /*0000*/ 	.byte	0x04, 0x37
        /*0002*/ 	.short	(.L_51 - .L_50)
.L_50:
        /*0004*/ 	.word	0x00000082


	//----- nvinfo : EIATTR_KPARAM_INFO
	.align		4
.L_51:
        /*0008*/ 	.byte	0x04, 0x17
        /*000a*/ 	.short	(.L_53 - .L_52)
.L_52:
        /*000c*/ 	.word	0x00000000
        /*0010*/ 	.short	0x0003
        /*0012*/ 	.short	0x0018
        /*0014*/ 	.byte	0x00, 0xf0, 0x11, 0x00


	//----- nvinfo : EIATTR_KPARAM_INFO
	.align		4
.L_53:
        /*0018*/ 	.byte	0x04, 0x17
        /*001a*/ 	.short	(.L_55 - .L_54)
.L_54:
        /*001c*/ 	.word	0x00000000
        /*0020*/ 	.short	0x0002
        /*0022*/ 	.short	0x0010
        /*0024*/ 	.byte	0x00, 0xf5, 0x21, 0x00


	//----- nvinfo : EIATTR_KPARAM_INFO
	.align		4
.L_55:
        /*0028*/ 	.byte	0x04, 0x17
        /*002a*/ 	.short	(.L_57 - .L_56)
.L_56:
        /*002c*/ 	.word	0x00000000
        /*0030*/ 	.short	0x0001
        /*0032*/ 	.short	0x0008
        /*0034*/ 	.byte	0x00, 0xf5, 0x21, 0x00


	//----- nvinfo : EIATTR_KPARAM_INFO
	.align		4
.L_57:
        /*0038*/ 	.byte	0x04, 0x17
        /*003a*/ 	.short	(.L_59 - .L_58)
.L_58:
        /*003c*/ 	.word	0x00000000
        /*0040*/ 	.short	0x0000
        /*0042*/ 	.short	0x0000
        /*0044*/ 	.byte	0x00, 0xf5, 0x21, 0x00


	//----- nvinfo : EIATTR_SPARSE_MMA_MASK
	.align		4
.L_59:
        /*0048*/ 	.byte	0x03, 0x50
        /*004a*/ 	.short	0x0000


	//----- nvinfo : EIATTR_MAXREG_COUNT
	.align		4
        /*004c*/ 	.byte	0x03, 0x1b
        /*004e*/ 	.short	0x00ff


	//----- nvinfo : EIATTR_NUM_BARRIERS
	.align		4
        /*0050*/ 	.byte	0x02, 0x4c
        /*0052*/ 	.byte	0x01
	.zero		1


	//----- nvinfo : EIATTR_MERCURY_ISA_VERSION
	.align		4
        /*0054*/ 	.byte	0x03, 0x5f
        /*0056*/ 	.short	0x0101


	//----- nvinfo : EIATTR_VRC_CTA_INIT_COUNT
	.align		4
        /*0058*/ 	.byte	0x02, 0x4a
	.zero		1
	.zero		1


	//----- nvinfo : EIATTR_EXIT_INSTR_OFFSETS
	.align		4
        /*005c*/ 	.byte	0x04, 0x1c
        /*005e*/ 	.short	(.L_61 - .L_60)


	//   ....[0]....
.L_60:
        /*0060*/ 	.word	0x000000c0


	//   ....[1]....
        /*0064*/ 	.word	0x000001b0


	//----- nvinfo : EIATTR_CBANK_PARAM_SIZE
	.align		4
.L_61:
        /*0068*/ 	.byte	0x03, 0x19
        /*006a*/ 	.short	0x001c


	//----- nvinfo : EIATTR_PARAM_CBANK
	.align		4
        /*006c*/ 	.byte	0x04, 0x0a
        /*006e*/ 	.short	(.L_63 - .L_62)
	.align		4
.L_62:
        /*0070*/ 	.word	index@(.nv.constant0._Z8additionPfS_S_i)
        /*0074*/ 	.short	0x0380
        /*0076*/ 	.short	0x001c


	//----- nvinfo : EIATTR_SW_WAR
	.align		4
.L_63:
        /*0078*/ 	.byte	0x04, 0x36
        /*007a*/ 	.short	(.L_65 - .L_64)
.L_64:
        /*007c*/ 	.word	0x00000008
.L_65:


//--------------------- .nv.callgraph             --------------------------
	.section	.nv.callgraph,"",@"SHT_CUDA_CALLGRAPH"
	.align	4
	.sectionentsize	8
	.align		4
        /*0000*/ 	.word	0x00000000
	.align		4
        /*0004*/ 	.word	0xffffffff
	.align		4
        /*0008*/ 	.word	0x00000000
	.align		4
        /*000c*/ 	.word	0xfffffffe
	.align		4
        /*0010*/ 	.word	0x00000000
	.align		4
        /*0014*/ 	.word	0xfffffffd
	.align		4
        /*0018*/ 	.word	0x00000000
	.align		4
        /*001c*/ 	.word	0xfffffffc


//--------------------- .text._Z17additionByColumnsPfS_S_i --------------------------
	.section	.text._Z17additionByColumnsPfS_S_i,"ax",@progbits
	.align	128
        .global         _Z17additionByColumnsPfS_S_i
        .type           _Z17additionByColumnsPfS_S_i,@function
        .size           _Z17additionByColumnsPfS_S_i,(.L_x_11 - _Z17additionByColumnsPfS_S_i)
        .other          _Z17additionByColumnsPfS_S_i,@"STO_CUDA_ENTRY STV_DEFAULT"
_Z17additionByColumnsPfS_S_i:
.text._Z17additionByColumnsPfS_S_i:
[----:B------:R-:W-:Y:S01]  /*0000*/  LDC R1, c[0x0][0x37c] ;  /* 0x0000df00ff017b82 */ /* 0x000fe20000000800 */
[----:B------:R-:W0:Y:S07]  /*0010*/  S2R R0, SR_TID.Y ;  /* 0x0000000000007919 */ /* 0x000e2e0000002200 */
[----:B------:R-:W0:Y:S01]  /*0020*/  LDC R7, c[0x0][0x364] ;  /* 0x0000d900ff077b82 */ /* 0x000e220000000800 */
[----:B------:R-:W1:Y:S07]  /*0030*/  S2R R5, SR_TID.X ;  /* 0x0000000000057919 */ /* 0x000e6e0000002100 */
[----:B------:R-:W0:Y:S08]  /*0040*/  S2UR UR4, SR_CTAID.Y ;  /* 0x00000000000479c3 */ /* 0x000e300000002600 */
[----:B------:R-:W1:Y:S08]  /*0050*/  S2UR UR5, SR_CTAID.X ;  /* 0x00000000000579c3 */ /* 0x000e700000002500 */
[----:B------:R-:W1:Y:S08]  /*0060*/  LDC R4, c[0x0][0x360] ;  /* 0x0000d800ff047b82 */ /* 0x000e700000000800 */
[----:B------:R-:W2:Y:S01]  /*0070*/  LDC R2, c[0x0][0x398] ;  /* 0x0000e600ff027b82 */ /* 0x000ea20000000800 */
[----:B0-----:R-:W-:-:S02]  /*0080*/  IMAD R3, R7, UR4, R0 ;  /* 0x0000000407037c24 */ /* 0x001fc4000f8e0200 */
[----:B-1----:R-:W-:-:S05]  /*0090*/  IMAD R4, R4, UR5, R5 ;  /* 0x0000000504047c24 */ /* 0x002fca000f8e0205 */
[----:B------:R-:W-:Y:S02]  /*00a0*/  VIMNMX R5, PT, PT, R3, R4, !PT ;  /* 0x0000000403057248 */ /* 0x000fe40007fe0100 */
[----:B--2---:R-:W-:-:S04]  /*00b0*/  ISETP.GE.AND P0, PT, R2, 0x1, PT ;  /* 0x000000010200780c */ /* 0x004fc80003f06270 */
[----:B------:R-:W-:-:S13]  /*00c0*/  ISETP.GE.OR P0, PT, R5, R2, !P0 ;  /* 0x000000020500720c */ /* 0x000fda0004706670 */
[----:B------:R-:W-:Y:S05]  /*00d0*/  @P0 EXIT ;  /* 0x000000000000094d */ /* 0x000fea0003800000 */
[----:B------:R-:W0:Y:S01]  /*00e0*/  LDC.64 R8, c[0x0][0x390] ;  /* 0x0000e400ff087b82 */ /* 0x000e220000000a00 */
[----:B------:R-:W-:Y:S01]  /*00f0*/  ISETP.GE.U32.AND P0, PT, R2, 0x8, PT ;  /* 0x000000080200780c */ /* 0x000fe20003f06070 */
[----:B------:R-:W1:Y:S01]  /*0100*/  LDCU.64 UR6, c[0x0][0x358] ;  /* 0x00006b00ff0677ac */ /* 0x000e620008000a00 */
[----:B------:R-:W-:Y:S02]  /*0110*/  HFMA2 R5, -RZ, RZ, 0, 0 ;  /* 0x00000000ff057431 */ /* 0x000fe400000001ff */
[----:B0-----:R-:W-:-:S09]  /*0120*/  IMAD.WIDE.U32 R8, R3, 0x4, R8 ;  /* 0x0000000403087825 */ /* 0x001fd200078e0008 */
[----:B-1----:R-:W-:Y:S05]  /*0130*/  @!P0 BRA `(.L_x_0) ;  /* 0x0000000400fc8947 */ /* 0x002fea0003800000 */
[----:B------:R-:W0:Y:S01]  /*0140*/  LDCU.128 UR8, c[0x0][0x380] ;  /* 0x00007000ff0877ac */ /* 0x000e220008000c00 */
[----:B------:R-:W-:-:S04]  /*0150*/  IMAD.WIDE.U32 R6, R7, UR4, RZ ;  /* 0x0000000407067c25 */ /* 0x000fc8000f8e00ff */
[----:B------:R-:W-:Y:S01]  /*0160*/  IMAD.WIDE.U32 R14, R0, 0x1c, RZ ;  /* 0x0000001c000e7825 */ /* 0x000fe200078e00ff */
[----:B------:R-:W-:-:S03]  /*0170*/  IADD3 R5, P0, PT, R6, R0, RZ ;  /* 0x0000000006057210 */ /* 0x000fc60007f1e0ff */
[----:B------:R-:W-:Y:S01]  /*0180*/  IMAD R23, R7, 0x1c, RZ ;  /* 0x0000001c07177824 */ /* 0x000fe200078e02ff */
[----:B------:R-:W-:Y:S01]  /*0190*/  SHF.L.U32 R12, R5, 0x2, RZ ;  /* 0x00000002050c7819 */ /* 0x000fe200000006ff */
[----:B------:R-:W-:Y:S02]  /*01a0*/  IMAD.X R10, RZ, RZ, R7, P0 ;  /* 0x000000ffff0a7224 */ /* 0x000fe400000e0607 */
[----:B------:R-:W-:-:S03]  /*01b0*/  IMAD.WIDE.U32 R14, R6, 0x1c, R14 ;  /* 0x0000001c060e7825 */ /* 0x000fc600078e000e */
[----:B------:R-:W-:Y:S01]  /*01c0*/  SHF.L.U64.HI R5, R5, 0x2, R10 ;  /* 0x0000000205057819 */ /* 0x000fe2000001020a */
[----:B------:R-:W-:Y:S01]  /*01d0*/  IMAD.MOV.U32 R7, RZ, RZ, R4 ;  /* 0x000000ffff077224 */ /* 0x000fe200078e0004 */
[----:B0-----:R-:W-:Y:S01]  /*01e0*/  IADD3 R10, P0, PT, R12, UR10, RZ ;  /* 0x0000000a0c0a7c10 */ /* 0x001fe2000ff1e0ff */
[----:B------:R-:W-:Y:S01]  /*01f0*/  IMAD.WIDE.U32 R16, R0, 0xc, RZ ;  /* 0x0000000c00107825 */ /* 0x000fe200078e00ff */
[----:B------:R-:W-:Y:S02]  /*0200*/  IADD3 R12, P1, PT, R12, UR8, RZ ;  /* 0x000000080c0c7c10 */ /* 0x000fe4000ff3e0ff */
[C---:B------:R-:W-:Y:S01]  /*0210*/  IADD3.X R11, PT, PT, R5.reuse, UR11, RZ, P0, !PT ;  /* 0x0000000b050b7c10 */ /* 0x040fe200087fe4ff */
[----:B------:R-:W-:Y:S01]  /*0220*/  IMAD.WIDE.U32 R18, R0, 0x14, RZ ;  /* 0x0000001400127825 */ /* 0x000fe200078e00ff */
[----:B------:R-:W-:Y:S02]  /*0230*/  IADD3.X R13, PT, PT, R5, UR9, RZ, P1, !PT ;  /* 0x00000009050d7c10 */ /* 0x000fe40008ffe4ff */
[----:B------:R-:W-:Y:S01]  /*0240*/  LOP3.LUT R5, R2, 0x7ffffff8, RZ, 0xc0, !PT ;  /* 0x7ffffff802057812 */ /* 0x000fe200078ec0ff */
[----:B------:R-:W-:-:S03]  /*0250*/  IMAD.WIDE.U32 R20, R0, 0x18, RZ ;  /* 0x0000001800147825 */ /* 0x000fc600078e00ff */
[----:B------:R-:W-:Y:S01]  /*0260*/  IADD3 R34, PT, PT, -R5, RZ, RZ ;  /* 0x000000ff05227210 */ /* 0x000fe20007ffe1ff */
[----:B------:R-:W-:-:S07]  /*0270*/  IMAD.IADD R6, R15, 0x1, R23 ;  /* 0x000000010f067824 */ /* 0x000fce00078e0217 */
.L_x_1:
[----:B------:R-:W0:Y:S08]  /*0280*/  LDC.64 R22, c[0x0][0x380] ;  /* 0x0000e000ff167b82 */ /* 0x000e300000000a00 */
[----:B-1----:R-:W1:Y:S01]  /*0290*/  LDC.64 R24, c[0x0][0x388] ;  /* 0x0000e200ff187b82 */ /* 0x002e620000000a00 */
[----:B0-----:R-:W-:-:S05]  /*02a0*/  IMAD.WIDE R22, R7, 0x4, R22 ;  /* 0x0000000407167825 */ /* 0x001fca00078e0216 */
[----:B------:R-:W2:Y:S01]  /*02b0*/  LDG.E R26, desc[UR6][R22.64] ;  /* 0x00000006161a7981 */ /* 0x000ea2000c1e1900 */
[C---:B-1----:R-:W-:Y:S01]  /*02c0*/  IMAD.WIDE R24, R7.reuse, 0x4, R24 ;  /* 0x0000000407187825 */ /* 0x042fe200078e0218 */
[----:B------:R-:W-:Y:S06]  /*02d0*/  BAR.SYNC.DEFER_BLOCKING 0x0 ;  /* 0x0000000000007b1d */ /* 0x000fec0000010000 */
[----:B------:R-:W2:Y:S01]  /*02e0*/  LDG.E R27, desc[UR6][R24.64] ;  /* 0x00000006181b7981 */ /* 0x000ea2000c1e1900 */
[----:B------:R-:W-:Y:S01]  /*02f0*/  IMAD.WIDE R30, R7, 0x4, R12 ;  /* 0x00000004071e7825 */ /* 0x000fe200078e020c */
[----:B------:R-:W-:Y:S03]  /*0300*/  BAR.SYNC.DEFER_BLOCKING 0x0 ;  /* 0x0000000000007b1d */ /* 0x000fe60000010000 */
[----:B--2---:R-:W-:-:S05]  /*0310*/  FADD R33, R26, R27 ;  /* 0x0000001b1a217221 */ /* 0x004fca0000000000 */
[----:B------:R0:W-:Y:S01]  /*0320*/  STG.E desc[UR6][R8.64], R33 ;  /* 0x0000002108007986 */ /* 0x0001e2000c101906 */
[----:B------:R-:W-:Y:S01]  /*0330*/  BAR.SYNC.DEFER_BLOCKING 0x0 ;  /* 0x0000000000007b1d */ /* 0x000fe20000010000 */
[----:B------:R-:W-:-:S05]  /*0340*/  IMAD.WIDE R26, R7, 0x4, R10 ;  /* 0x00000004071a7825 */ /* 0x000fca00078e020a */
[----:B------:R-:W2:Y:S02]  /*0350*/  LDG.E R30, desc[UR6][R30.64] ;  /* 0x000000061e1e7981 */ /* 0x000ea4000c1e1900 */
[----:B------:R-:W-:Y:S06]  /*0360*/  BAR.SYNC.DEFER_BLOCKING 0x0 ;  /* 0x0000000000007b1d */ /* 0x000fec0000010000 */
[----:B------:R1:W2:Y:S02]  /*0370*/  LDG.E R35, desc[UR6][R26.64] ;  /* 0x000000061a237981 */ /* 0x0002a4000c1e1900 */
[----:B------:R-:W1:Y:S02]  /*0380*/  LDC R28, c[0x0][0x364] ;  /* 0x0000d900ff1c7b82 */ /* 0x000e640000000800 */
[----:B-1----:R-:W-:-:S05]  /*0390*/  IMAD.WIDE.U32 R26, R28, UR4, RZ ;  /* 0x000000041c1a7c25 */ /* 0x002fca000f8e00ff */
[C---:B------:R-:W-:Y:S02]  /*03a0*/  SHF.L.U64.HI R29, R26.reuse, 0x3, R27 ;  /* 0x000000031a1d7819 */ /* 0x040fe4000001021b */
[----:B------:R-:W-:-:S05]  /*03b0*/  SHF.L.U32 R28, R26, 0x3, RZ ;  /* 0x000000031a1c7819 */ /* 0x000fca00000006ff */
[----:B------:R-:W-:Y:S01]  /*03c0*/  IMAD.WIDE.U32 R28, R0, 0x8, R28 ;  /* 0x00000008001c7825 */ /* 0x000fe200078e001c */
[----:B------:R-:W-:Y:S02]  /*03d0*/  BAR.SYNC.DEFER_BLOCKING 0x0 ;  /* 0x0000000000007b1d */ /* 0x000fe40000010000 */
[----:B------:R-:W-:-:S05]  /*03e0*/  IADD3 R36, P0, PT, R22, R28, RZ ;  /* 0x0000001c16247210 */ /* 0x000fca0007f1e0ff */
[----:B------:R-:W-:Y:S01]  /*03f0*/  IMAD.X R37, R23, 0x1, R29, P0 ;  /* 0x0000000117257824 */ /* 0x000fe200000e061d */
[----:B------:R-:W-:-:S04]  /*0400*/  IADD3 R32, P1, PT, R24, R28, RZ ;  /* 0x0000001c18207210 */ /* 0x000fc80007f3e0ff */
[----:B0-----:R-:W-:Y:S01]  /*0410*/  IADD3.X R33, PT, PT, R25, R29, RZ, P1, !PT ;  /* 0x0000001d19217210 */ /* 0x001fe20000ffe4ff */
[----:B--2---:R-:W-:-:S05]  /*0420*/  FADD R35, R30, R35 ;  /* 0x000000231e237221 */ /* 0x004fca0000000000 */
[----:B------:R-:W-:Y:S01]  /*0430*/  STG.E desc[UR6][R8.64], R35 ;  /* 0x0000002308007986 */ /* 0x000fe2000c101906 */
[----:B------:R-:W-:Y:S06]  /*0440*/  BAR.SYNC.DEFER_BLOCKING 0x0 ;  /* 0x0000000000007b1d */ /* 0x000fec0000010000 */
[----:B------:R-:W2:Y:S02]  /*0450*/  LDG.E R36, desc[UR6][R36.64] ;  /* 0x0000000624247981 */ /* 0x000ea4000c1e1900 */
[----:B------:R-:W-:Y:S06]  /*0460*/  BAR.SYNC.DEFER_BLOCKING 0x0 ;  /* 0x0000000000007b1d */ /* 0x000fec0000010000 */
[----:B------:R-:W2:Y:S01]  /*0470*/  LDG.E R33, desc[UR6][R32.64] ;  /* 0x0000000620217981 */ /* 0x000ea2000c1e1900 */
[----:B------:R-:W-:-:S02]  /*0480*/  IMAD R31, R27, 0xc, RZ ;  /* 0x0000000c1b1f7824 */ /* 0x000fc400078e02ff */
[----:B------:R-:W-:-:S04]  /*0490*/  IMAD.WIDE.U32 R28, R26, 0xc, R16 ;  /* 0x0000000c1a1c7825 */ /* 0x000fc800078e0010 */
[----:B------:R-:W-:Y:S01]  /*04a0*/  IMAD.IADD R29, R29, 0x1, R31 ;  /* 0x000000011d1d7824 */ /* 0x000fe200078e021f */
[----:B------:R-:W-:Y:S01]  /*04b0*/  BAR.SYNC.DEFER_BLOCKING 0x0 ;  /* 0x0000000000007b1d */ /* 0x000fe20000010000 */
[----:B------:R-:W-:-:S04]  /*04c0*/  IADD3 R30, P0, PT, R22, R28, RZ ;  /* 0x0000001c161e7210 */ /* 0x000fc80007f1e0ff */
[----:B------:R-:W-:Y:S02]  /*04d0*/  IADD3.X R31, PT, PT, R23, R29, RZ, P0, !PT ;  /* 0x0000001d171f7210 */ /* 0x000fe400007fe4ff */
[----:B------:R-:W-:-:S05]  /*04e0*/  IADD3 R28, P1, PT, R24, R28, RZ ;  /* 0x0000001c181c7210 */ /* 0x000fca0007f3e0ff */
[----:B------:R-:W-:Y:S02]  /*04f0*/  IMAD.X R29, R25, 0x1, R29, P1 ;  /* 0x00000001191d7824 */ /* 0x000fe400008e061d */
[----:B--2---:R-:W-:-:S05]  /*0500*/  FADD R37, R36, R33 ;  /* 0x0000002124257221 */ /* 0x004fca0000000000 */
[----:B------:R0:W-:Y:S01]  /*0510*/  STG.E desc[UR6][R8.64], R37 ;  /* 0x0000002508007986 */ /* 0x0001e2000c101906 */
[----:B------:R-:W-:Y:S06]  /*0520*/  BAR.SYNC.DEFER_BLOCKING 0x0 ;  /* 0x0000000000007b1d */ /* 0x000fec0000010000 */
[----:B------:R-:W2:Y:S02]  /*0530*/  LDG.E R30, desc[UR6][R30.64] ;  /* 0x000000061e1e7981 */ /* 0x000ea4000c1e1900 */
[----:B------:R-:W-:Y:S06]  /*0540*/  BAR.SYNC.DEFER_BLOCKING 0x0 ;  /* 0x0000000000007b1d */ /* 0x000fec0000010000 */
[----:B------:R-:W2:Y:S01]  /*0550*/  LDG.E R29, desc[UR6][R28.64] ;  /* 0x000000061c1d7981 */ /* 0x000ea2000c1e1900 */
[----:B------:R-:W-:-:S02]  /*0560*/  SHF.L.U64.HI R33, R26, 0x4, R27 ;  /* 0x000000041a217819 */ /* 0x000fc4000001021b */
[----:B------:R-:W-:-:S05]  /*0570*/  SHF.L.U32 R32, R26, 0x4, RZ ;  /* 0x000000041a207819 */ /* 0x000fca00000006ff */
[----:B------:R-:W-:Y:S01]  /*0580*/  IMAD.WIDE.U32 R32, R0, 0x10, R32 ;  /* 0x0000001000207825 */ /* 0x000fe200078e0020 */
[----:B------:R-:W-:Y:S02]  /*0590*/  BAR.SYNC.DEFER_BLOCKING 0x0 ;  /* 0x0000000000007b1d */ /* 0x000fe40000010000 */
[----:B------:R-:W-:-:S05]  /*05a0*/  IADD3 R36, P0, PT, R22, R32, RZ ;  /* 0x0000002016247210 */ /* 0x000fca0007f1e0ff */
[----:B0-----:R-:W-:Y:S01]  /*05b0*/  IMAD.X R37, R23, 0x1, R33, P0 ;  /* 0x0000000117257824 */ /* 0x001fe200000e0621 */
[----:B------:R-:W-:-:S04]  /*05c0*/  IADD3 R32, P1, PT, R24, R32, RZ ;  /* 0x0000002018207210 */ /* 0x000fc80007f3e0ff */
[----:B------:R-:W-:Y:S01]  /*05d0*/  IADD3.X R33, PT, PT, R25, R33, RZ, P1, !PT ;  /* 0x0000002119217210 */ /* 0x000fe20000ffe4ff */
[----:B--2---:R-:W-:-:S05]  /*05e0*/  FADD R35, R30, R29 ;  /* 0x0000001d1e237221 */ /* 0x004fca0000000000 */
[----:B------:R0:W-:Y:S01]  /*05f0*/  STG.E desc[UR6][R8.64], R35 ;  /* 0x0000002308007986 */ /* 0x0001e2000c101906 */
        /* <DEDUP_REMOVED lines=15> */
[----:B------:R-:W0:Y:S02]  /*06f0*/  LDG.E R28, desc[UR6][R28.64] ;  /* 0x000000061c1c7981 */ /* 0x000e24000c1e1900 */
[----:B------:R-:W-:Y:S06]  /*0700*/  BAR.SYNC.DEFER_BLOCKING 0x0 ;  /* 0x0000000000007b1d */ /* 0x000fec0000010000 */
[----:B------:R-:W0:Y:S01]  /*0710*/  LDG.E R31, desc[UR6][R30.64] ;  /* 0x000000061e1f7981 */ /* 0x000e22000c1e1900 */
[----:B------:R-:W-:-:S02]  /*0720*/  IMAD R33, R27, 0x18, RZ ;  /* 0x000000181b217824 */ /* 0x000fc400078e02ff */
[----:B------:R-:W-:-:S05]  /*0730*/  IMAD.WIDE.U32 R26, R26, 0x18, R20 ;  /* 0x000000181a1a7825 */ /* 0x000fca00078e0014 */
[----:B------:R-:W-:Y:S01]  /*0740*/  IADD3 R27, PT, PT, R27, R33, RZ ;  /* 0x000000211b1b7210 */ /* 0x000fe20007ffe0ff */
[----:B------:R-:W-:Y:S01]  /*0750*/  BAR.SYNC.DEFER_BLOCKING 0x0 ;  /* 0x0000000000007b1d */ /* 0x000fe20000010000 */
[----:B------:R-:W-:-:S05]  /*0760*/  IADD3 R32, P0, PT, R22, R26, RZ ;  /* 0x0000001a16207210 */ /* 0x000fca0007f1e0ff */
[----:B------:R-:W-:Y:S01]  /*0770*/  IMAD.X R33, R23, 0x1, R27, P0 ;  /* 0x0000000117217824 */ /* 0x000fe200000e061b */
[----:B------:R-:W-:-:S04]  /*0780*/  IADD3 R26, P1, PT, R24, R26, RZ ;  /* 0x0000001a181a7210 */ /* 0x000fc80007f3e0ff */
[----:B------:R-:W-:Y:S01]  /*0790*/  IADD3.X R27, PT, PT, R25, R27, RZ, P1, !PT ;  /* 0x0000001b191b7210 */ /* 0x000fe20000ffe4ff */
[----:B0-----:R-:W-:-:S05]  /*07a0*/  FADD R35, R28, R31 ;  /* 0x0000001f1c237221 */ /* 0x001fca0000000000 */
[----:B------:R1:W-:Y:S01]  /*07b0*/  STG.E desc[UR6][R8.64], R35 ;  /* 0x0000002308007986 */ /* 0x0003e2000c101906 */
[----:B------:R-:W-:Y:S06]  /*07c0*/  BAR.SYNC.DEFER_BLOCKING 0x0 ;  /* 0x0000000000007b1d */ /* 0x000fec0000010000 */
[----:B------:R-:W2:Y:S02]  /*07d0*/  LDG.E R32, desc[UR6][R32.64] ;  /* 0x0000000620207981 */ /* 0x000ea4000c1e1900 */
[----:B------:R-:W-:Y:S06]  /*07e0*/  BAR.SYNC.DEFER_BLOCKING 0x0 ;  /* 0x0000000000007b1d */ /* 0x000fec0000010000 */
[----:B------:R-:W2:Y:S02]  /*07f0*/  LDG.E R27, desc[UR6][R26.64] ;  /* 0x000000061a1b7981 */ /* 0x000ea4000c1e1900 */
        /* <DEDUP_REMOVED lines=11> */
[----:B------:R-:W-:Y:S01]  /*08b0*/  IADD3 R34, PT, PT, R34, 0x8, RZ ;  /* 0x0000000822227810 */ /* 0x000fe20007ffe0ff */
[----:B------:R-:W-:Y:S03]  /*08c0*/  BAR.SYNC.DEFER_BLOCKING 0x0 ;  /* 0x0000000000007b1d */ /* 0x000fe60000010000 */
[----:B------:R-:W-:-:S02]  /*08d0*/  ISETP.NE.AND P0, PT, R34, RZ, PT ;  /* 0x000000ff2200720c */ /* 0x000fc40003f05270 */
[----:B------:R-:W-:Y:S01]  /*08e0*/  LEA R7, R3, R7, 0x3 ;  /* 0x0000000703077211 */ /* 0x000fe200078e18ff */
[----:B--2---:R-:W-:-:S05]  /*08f0*/  FADD R27, R22, R25 ;  /* 0x00000019161b7221 */ /* 0x004fca0000000000 */
[----:B------:R1:W-:Y:S01]  /*0900*/  STG.E desc[UR6][R8.64], R27 ;  /* 0x0000001b08007986 */ /* 0x0003e2000c101906 */
[----:B------:R-:W-:Y:S06]  /*0910*/  BAR.SYNC.DEFER_BLOCKING 0x0 ;  /* 0x0000000000007b1d */ /* 0x000fec0000010000 */
[----:B------:R-:W-:Y:S05]  /*0920*/  @P0 BRA `(.L_x_1) ;  /* 0xfffffff800540947 */ /* 0x000fea000383ffff */
.L_x_0:
[----:B------:R-:W-:-:S13]  /*0930*/  LOP3.LUT P0, R0, R2, 0x7, RZ, 0xc0, !PT ;  /* 0x0000000702007812 */ /* 0x000fda000780c0ff */
[----:B------:R-:W-:Y:S05]  /*0940*/  @!P0 EXIT ;  /* 0x000000000000894d */ /* 0x000fea0003800000 */
[----:B------:R-:W-:Y:S02]  /*0950*/  ISETP.GE.U32.AND P1, PT, R0, 0x4, PT ;  /* 0x000000040000780c */ /* 0x000fe40003f26070 */
[----:B------:R-:W-:-:S04]  /*0960*/  LOP3.LUT R16, R2, 0x3, RZ, 0xc0, !PT ;  /* 0x0000000302107812 */ /* 0x000fc800078ec0ff */
[----:B------:R-:W-:-:S07]  /*0970*/  ISETP.NE.AND P0, PT, R16, RZ, PT ;  /* 0x000000ff1000720c */ /* 0x000fce0003f05270 */
[----:B------:R-:W-:Y:S06]  /*0980*/  @!P1 BRA `(.L_x_2) ;  /* 0x0000000000bc9947 */ /* 0x000fec0003800000 */
[----:B------:R-:W0:Y:S01]  /*0990*/  LDC.64 R6, c[0x0][0x380] ;  /* 0x0000e000ff067b82 */ /* 0x000e220000000a00 */
[----:B------:R-:W-:-:S07]  /*09a0*/  IMAD R13, R3, R5, R4 ;  /* 0x00000005030d7224 */ /* 0x000fce00078e0204 */
[----:B------:R-:W2:Y:S01]  /*09b0*/  LDC.64 R10, c[0x0][0x388] ;  /* 0x0000e200ff0a7b82 */ /* 0x000ea20000000a00 */
[----:B0-----:R-:W-:-:S05]  /*09c0*/  IMAD.WIDE R6, R13, 0x4, R6 ;  /* 0x000000040d067825 */ /* 0x001fca00078e0206 */
[----:B------:R-:W3:Y:S01]  /*09d0*/  LDG.E R0, desc[UR6][R6.64] ;  /* 0x0000000606007981 */ /* 0x000ee2000c1e1900 */
[----:B--2---:R-:W-:Y:S01]  /*09e0*/  IMAD.WIDE R10, R13, 0x4, R10 ;  /* 0x000000040d0a7825 */ /* 0x004fe200078e020a */
[----:B------:R-:W-:Y:S06]  /*09f0*/  BAR.SYNC.DEFER_BLOCKING 0x0 ;  /* 0x0000000000007b1d */ /* 0x000fec0000010000 */
[----:B------:R-:W3:Y:S01]  /*0a00*/  LDG.E R17, desc[UR6][R10.64] ;  /* 0x000000060a117981 */ /* 0x000ee2000c1e1900 */
[----:B------:R-:W-:Y:S01]  /*0a10*/  IMAD.SHL.U32 R19, R3, 0x4, RZ ;  /* 0x0000000403137824 */ /* 0x000fe200078e00ff */
[----:B------:R-:W-:Y:S04]  /*0a20*/  BAR.SYNC.DEFER_BLOCKING 0x0 ;  /* 0x0000000000007b1d */ /* 0x000fe80000010000 */
[----:B------:R-:W-:-:S04]  /*0a30*/  IADD3 R12, P1, PT, R6, R19, RZ ;  /* 0x00000013060c7210 */ /* 0x000fc80007f3e0ff */
[----:B------:R-:W-:Y:S02]  /*0a40*/  IADD3.X R13, PT, PT, RZ, R7, RZ, P1, !PT ;  /* 0x00000007ff0d7210 */ /* 0x000fe40000ffe4ff */
[----:B------:R-:W-:-:S04]  /*0a50*/  IADD3 R14, P2, PT, R10, R19, RZ ;  /* 0x000000130a0e7210 */ /* 0x000fc80007f5e0ff */
[----:B------:R-:W-:Y:S01]  /*0a60*/  IADD3.X R15, PT, PT, RZ, R11, RZ, P2, !PT ;  /* 0x0000000bff0f7210 */ /* 0x000fe200017fe4ff */
[----:B---3--:R-:W-:-:S05]  /*0a70*/  FADD R17, R0, R17 ;  /* 0x0000001100117221 */ /* 0x008fca0000000000 */
[----:B------:R0:W-:Y:S01]  /*0a80*/  STG.E desc[UR6][R8.64], R17 ;  /* 0x0000001108007986 */ /* 0x0001e2000c101906 */
[----:B------:R-:W-:Y:S06]  /*0a90*/  BAR.SYNC.DEFER_BLOCKING 0x0 ;  /* 0x0000000000007b1d */ /* 0x000fec0000010000 */
[----:B------:R-:W2:Y:S02]  /*0aa0*/  LDG.E R0, desc[UR6][R12.64] ;  /* 0x000000060c007981 */ /* 0x000ea4000c1e1900 */
[----:B------:R-:W-:Y:S06]  /*0ab0*/  BAR.SYNC.DEFER_BLOCKING 0x0 ;  /* 0x0000000000007b1d */ /* 0x000fec0000010000 */
[----:B------:R-:W2:Y:S02]  /*0ac0*/  LDG.E R21, desc[UR6][R14.64] ;  /* 0x000000060e157981 */ /* 0x000ea4000c1e1900 */
[----:B------:R-:W-:Y:S01]  /*0ad0*/  BAR.SYNC.DEFER_BLOCKING 0x0 ;  /* 0x0000000000007b1d */ /* 0x000fe20000010000 */
[----:B------:R-:W-:-:S05]  /*0ae0*/  IADD3 R6, P1, PT, R19, R12, RZ ;  /* 0x0000000c13067210 */ /* 0x000fca0007f3e0ff */
[----:B------:R-:W-:Y:S01]  /*0af0*/  IMAD.X R7, RZ, RZ, R13, P1 ;  /* 0x000000ffff077224 */ /* 0x000fe200008e060d */
[----:B------:R-:W-:-:S04]  /*0b00*/  IADD3 R10, P2, PT, R19, R14, RZ ;  /* 0x0000000e130a7210 */ /* 0x000fc80007f5e0ff */
[----:B------:R-:W-:Y:S01]  /*0b10*/  IADD3.X R11, PT, PT, RZ, R15, RZ, P2, !PT ;  /* 0x0000000fff0b7210 */ /* 0x000fe200017fe4ff */
[----:B--2---:R-:W-:-:S05]  /*0b20*/  FADD R21, R0, R21 ;  /* 0x0000001500157221 */ /* 0x004fca0000000000 */
[----:B------:R2:W-:Y:S01]  /*0b30*/  STG.E desc[UR6][R8.64], R21 ;  /* 0x0000001508007986 */ /* 0x0005e2000c101906 */
[----:B------:R-:W-:Y:S06]  /*0b40*/  BAR.SYNC.DEFER_BLOCKING 0x0 ;  /* 0x0000000000007b1d */ /* 0x000fec0000010000 */
[----:B------:R-:W3:Y:S02]  /*0b50*/  LDG.E R0, desc[UR6][R6.64] ;  /* 0x0000000606007981 */ /* 0x000ee4000c1e1900 */
[----:B------:R-:W-:Y:S06]  /*0b60*/  BAR.SYNC.DEFER_BLOCKING 0x0 ;  /* 0x0000000000007b1d */ /* 0x000fec0000010000 */
[----:B0-----:R-:W3:Y:S02]  /*0b70*/  LDG.E R17, desc[UR6][R10.64] ;  /* 0x000000060a117981 */ /* 0x001ee4000c1e1900 */
[----:B------:R-:W-:Y:S01]  /*0b80*/  BAR.SYNC.DEFER_BLOCKING 0x0 ;  /* 0x0000000000007b1d */ /* 0x000fe20000010000 */
[----:B------:R-:W-:-:S04]  /*0b90*/  IADD3 R12, P1, PT, R19, R6, RZ ;  /* 0x00000006130c7210 */ /* 0x000fc80007f3e0ff */
[----:B------:R-:W-:Y:S02]  /*0ba0*/  IADD3.X R13, PT, PT, RZ, R7, RZ, P1, !PT ;  /* 0x00000007ff0d7210 */ /* 0x000fe40000ffe4ff */
[----:B------:R-:W-:-:S05]  /*0bb0*/  IADD3 R14, P2, PT, R19, R10, RZ ;  /* 0x0000000a130e7210 */ /* 0x000fca0007f5e0ff */
[----:B------:R-:W-:Y:S02]  /*0bc0*/  IMAD.X R15, RZ, RZ, R11, P2 ;  /* 0x000000ffff0f7224 */ /* 0x000fe400010e060b */
[----:B---3--:R-:W-:-:S05]  /*0bd0*/  FADD R17, R0, R17 ;  /* 0x0000001100117221 */ /* 0x008fca0000000000 */
[----:B------:R2:W-:Y:S01]  /*0be0*/  STG.E desc[UR6][R8.64], R17 ;  /* 0x0000001108007986 */ /* 0x0005e2000c101906 */
[----:B------:R-:W-:Y:S06]  /*0bf0*/  BAR.SYNC.DEFER_BLOCKING 0x0 ;  /* 0x0000000000007b1d */ /* 0x000fec0000010000 */
[----:B------:R-:W3:Y:S02]  /*0c00*/  LDG.E R12, desc[UR6][R12.64] ;  /* 0x000000060c0c7981 */ /* 0x000ee4000c1e1900 */
[----:B------:R-:W-:Y:S06]  /*0c10*/  BAR.SYNC.DEFER_BLOCKING 0x0 ;  /* 0x0000000000007b1d */ /* 0x000fec0000010000 */
[----:B------:R-:W3:Y:S01]  /*0c20*/  LDG.E R15, desc[UR6][R14.64] ;  /* 0x000000060e0f7981 */ /* 0x000ee2000c1e1900 */
[----:B------:R-:W-:Y:S01]  /*0c30*/  IADD3 R5, PT, PT, R5, 0x4, RZ ;  /* 0x0000000405057810 */ /* 0x000fe20007ffe0ff */
[----:B------:R-:W-:Y:S01]  /*0c40*/  BAR.SYNC.DEFER_BLOCKING 0x0 ;  /* 0x0000000000007b1d */ /* 0x000fe20000010000 */
[----:B---3--:R-:W-:-:S05]  /*0c50*/  FADD R7, R12, R15 ;  /* 0x0000000f0c077221 */ /* 0x008fca0000000000 */
[----:B------:R2:W-:Y:S02]  /*0c60*/  STG.E desc[UR6][R8.64], R7 ;  /* 0x0000000708007986 */ /* 0x0005e4000c101906 */
[----:B------:R-:W-:Y:S06]  /*0c70*/  BAR.SYNC.DEFER_BLOCKING 0x0 ;  /* 0x0000000000007b1d */ /* 0x000fec0000010000 */
.L_x_2:
[----:B------:R-:W-:Y:S05]  /*0c80*/  @!P0 EXIT ;  /* 0x000000000000894d */ /* 0x000fea0003800000 */
[----:B------:R-:W-:Y:S02]  /*0c90*/  ISETP.NE.AND P1, PT, R16, 0x1, PT ;  /* 0x000000011000780c */ /* 0x000fe40003f25270 */
[----:B------:R-:W-:-:S04]  /*0ca0*/  LOP3.LUT R2, R2, 0x1, RZ, 0xc0, !PT ;  /* 0x0000000102027812 */ /* 0x000fc800078ec0ff */
[----:B------:R-:W-:-:S07]  /*0cb0*/  ISETP.NE.U32.AND P0, PT, R2, 0x1, PT ;  /* 0x000000010200780c */ /* 0x000fce0003f05070 */
[----:B------:R-:W-:Y:S06]  /*0cc0*/  @!P1 BRA `(.L_x_3) ;  /* 0x0000000000649947 */ /* 0x000fec0003800000 */
[----:B--2---:R-:W0:Y:S01]  /*0cd0*/  LDC.64 R6, c[0x0][0x380] ;  /* 0x0000e000ff067b82 */ /* 0x004e220000000a00 */
[----:B------:R-:W-:-:S07]  /*0ce0*/  IMAD R13, R3, R5, R4 ;  /* 0x00000005030d7224 */ /* 0x000fce00078e0204 */
[----:B------:R-:W2:Y:S01]  /*0cf0*/  LDC.64 R10, c[0x0][0x388] ;  /* 0x0000e200ff0a7b82 */ /* 0x000ea20000000a00 */
[----:B0-----:R-:W-:-:S05]  /*0d00*/  IMAD.WIDE R6, R13, 0x4, R6 ;  /* 0x000000040d067825 */ /* 0x001fca00078e0206 */
[----:B------:R-:W3:Y:S01]  /*0d10*/  LDG.E R0, desc[UR6][R6.64] ;  /* 0x0000000606007981 */ /* 0x000ee2000c1e1900 */
[----:B--2---:R-:W-:Y:S01]  /*0d20*/  IMAD.WIDE R10, R13, 0x4, R10 ;  /* 0x000000040d0a7825 */ /* 0x004fe200078e020a */
[----:B------:R-:W-:Y:S06]  /*0d30*/  BAR.SYNC.DEFER_BLOCKING 0x0 ;  /* 0x0000000000007b1d */ /* 0x000fec0000010000 */
[----:B------:R-:W3:Y:S01]  /*0d40*/  LDG.E R17, desc[UR6][R10.64] ;  /* 0x000000060a117981 */ /* 0x000ee2000c1e1900 */
[----:B------:R-:W-:Y:S01]  /*0d50*/  SHF.L.U32 R15, R3, 0x2, RZ ;  /* 0x00000002030f7819 */ /* 0x000fe200000006ff */
[----:B------:R-:W-:Y:S03]  /*0d60*/  BAR.SYNC.DEFER_BLOCKING 0x0 ;  /* 0x0000000000007b1d */ /* 0x000fe60000010000 */
[----:B------:R-:W-:-:S05]  /*0d70*/  IADD3 R12, P1, PT, R6, R15, RZ ;  /* 0x0000000f060c7210 */ /* 0x000fca0007f3e0ff */
[----:B------:R-:W-:Y:S01]  /*0d80*/  IMAD.X R13, RZ, RZ, R7, P1 ;  /* 0x000000ffff0d7224 */ /* 0x000fe200008e0607 */
[----:B------:R-:W-:-:S04]  /*0d90*/  IADD3 R14, P2, PT, R10, R15, RZ ;  /* 0x0000000f0a0e7210 */ /* 0x000fc80007f5e0ff */
[----:B------:R-:W-:Y:S01]  /*0da0*/  IADD3.X R15, PT, PT, RZ, R11, RZ, P2, !PT ;  /* 0x0000000bff0f7210 */ /* 0x000fe200017fe4ff */
[----:B---3--:R-:W-:-:S05]  /*0db0*/  FADD R17, R0, R17 ;  /* 0x0000001100117221 */ /* 0x008fca0000000000 */
[----:B------:R0:W-:Y:S01]  /*0dc0*/  STG.E desc[UR6][R8.64], R17 ;  /* 0x0000001108007986 */ /* 0x0001e2000c101906 */
[----:B------:R-:W-:Y:S06]  /*0dd0*/  BAR.SYNC.DEFER_BLOCKING 0x0 ;  /* 0x0000000000007b1d */ /* 0x000fec0000010000 */
[----:B------:R-:W2:Y:S02]  /*0de0*/  LDG.E R12, desc[UR6][R12.64] ;  /* 0x000000060c0c7981 */ /* 0x000ea4000c1e1900 */
[----:B------:R-:W-:Y:S06]  /*0df0*/  BAR.SYNC.DEFER_BLOCKING 0x0 ;  /* 0x0000000000007b1d */ /* 0x000fec0000010000 */
[----:B------:R-:W2:Y:S01]  /*0e00*/  LDG.E R15, desc[UR6][R14.64] ;  /* 0x000000060e0f7981 */ /* 0x000ea2000c1e1900 */
[----:B------:R-:W-:Y:S01]  /*0e10*/  IADD3 R5, PT, PT, R5, 0x2, RZ ;  /* 0x0000000205057810 */ /* 0x000fe20007ffe0ff */
[----:B------:R-:W-:Y:S01]  /*0e20*/  BAR.SYNC.DEFER_BLOCKING 0x0 ;  /* 0x0000000000007b1d */ /* 0x000fe20000010000 */
[----:B--2---:R-:W-:-:S05]  /*0e30*/  FADD R7, R12, R15 ;  /* 0x0000000f0c077221 */ /* 0x004fca0000000000 */
[----:B------:R0:W-:Y:S02]  /*0e40*/  STG.E desc[UR6][R8.64], R7 ;  /* 0x0000000708007986 */ /* 0x0001e4000c101906 */
[----:B------:R-:W-:Y:S06]  /*0e50*/  BAR.SYNC.DEFER_BLOCKING 0x0 ;  /* 0x0000000000007b1d */ /* 0x000fec0000010000 */
.L_x_3:
[----:B------:R-:W-:Y:S05]  /*0e60*/  @P0 EXIT ;  /* 0x000000000000094d */ /* 0x000fea0003800000 */
[----:B0-2---:R-:W0:Y:S01]  /*0e70*/  LDC.64 R6, c[0x0][0x380] ;  /* 0x0000e000ff067b82 */ /* 0x005e220000000a00 */
[----:B------:R-:W-:-:S07]  /*0e80*/  IMAD R5, R3, R5, R4 ;  /* 0x0000000503057224 */ /* 0x000fce00078e0204 */
[----:B------:R-:W2:Y:S01]  /*0e90*/  LDC.64 R10, c[0x0][0x388] ;  /* 0x0000e200ff0a7b82 */ /* 0x000ea20000000a00 */
[----:B0-----:R-:W-:-:S06]  /*0ea0*/  IMAD.WIDE R2, R5, 0x4, R6 ;  /* 0x0000000405027825 */ /* 0x001fcc00078e0206 */
[----:B------:R-:W3:Y:S01]  /*0eb0*/  LDG.E R2, desc[UR6][R2.64] ;  /* 0x0000000602027981 */ /* 0x000ee2000c1e1900 */
[----:B--2---:R-:W-:Y:S01]  /*0ec0*/  IMAD.WIDE R4, R5, 0x4, R10 ;  /* 0x0000000405047825 */ /* 0x004fe200078e020a */
[----:B------:R-:W-:Y:S06]  /*0ed0*/  BAR.SYNC.DEFER_BLOCKING 0x0 ;  /* 0x0000000000007b1d */ /* 0x000fec0000010000 */
[----:B------:R-:W3:Y:S02]  /*0ee0*/  LDG.E R5, desc[UR6][R4.64] ;  /* 0x0000000604057981 */ /* 0x000ee4000c1e1900 */
[----:B------:R-:W-:Y:S01]  /*0ef0*/  BAR.SYNC.DEFER_BLOCKING 0x0 ;  /* 0x0000000000007b1d */ /* 0x000fe20000010000 */
[----:B---3--:R-:W-:-:S05]  /*0f00*/  FADD R7, R2, R5 ;  /* 0x0000000502077221 */ /* 0x008fca0000000000 */
[----:B------:R-:W-:Y:S02]  /*0f10*/  STG.E desc[UR6][R8.64], R7 ;  /* 0x0000000708007986 */ /* 0x000fe4000c101906 */
[----:B------:R-:W-:Y:S06]  /*0f20*/  BAR.SYNC.DEFER_BLOCKING 0x0 ;  /* 0x0000000000007b1d */ /* 0x000fec0000010000 */
[----:B------:R-:W-:Y:S05]  /*0f30*/  EXIT ;  /* 0x000000000000794d */ /* 0x000fea0003800000 */
.L_x_4:
[----:B------:R-:W-:-:S00]  /*0f40*/  BRA `(.L_x_4) ;  /* 0xfffffffc00fc7947 */ /* 0x000fc0000383ffff */
[----:B------:R-:W-:-:S00]  /*0f50*/  NOP ;  /* 0x0000000000007918 */ /* 0x000fc00000000000 */
        /* <DEDUP_REMOVED lines=10> */
.L_x_11:


//--------------------- .text._Z14additionByRowsPfS_S_i --------------------------
	.section	.text._Z14additionByRowsPfS_S_i,"ax",@progbits
	.align	128
        .global         _Z14additionByRowsPfS_S_i
        .type           _Z14additionByRowsPfS_S_i,@function
        .size           _Z14additionByRowsPfS_S_i,(.L_x_12 - _Z14additionByRowsPfS_S_i)
        .other          _Z14additionByRowsPfS_S_i,@"STO_CUDA_ENTRY STV_DEFAULT"
_Z14additionByRowsPfS_S_i:
.text._Z14additionByRowsPfS_S_i:
        /* <DEDUP_REMOVED lines=15> */
[C---:B------:R-:W-:Y:S01]  /*00f0*/  ISETP.GE.U32.AND P1, PT, R0.reuse, 0x8, PT ;  /* 0x000000080000780c */ /* 0x040fe20003f26070 */
[----:B------:R-:W1:Y:S01]  /*0100*/  LDCU.64 UR4, c[0x0][0x358] ;  /* 0x00006b00ff0477ac */ /* 0x000e620008000a00 */
[----:B------:R-:W-:Y:S01]  /*0110*/  LOP3.LUT R13, R0, 0x7, RZ, 0xc0, !PT ;  /* 0x00000007000d7812 */ /* 0x000fe200078ec0ff */
[----:B------:R-:W-:-:S03]  /*0120*/  HFMA2 R10, -RZ, RZ, 0, 0 ;  /* 0x00000000ff0a7431 */ /* 0x000fc600000001ff */
[----:B------:R-:W-:Y:S01]  /*0130*/  ISETP.NE.AND P0, PT, R13, RZ, PT ;  /* 0x000000ff0d00720c */ /* 0x000fe20003f05270 */
[----:B0-----:R-:W-:-:S06]  /*0140*/  IMAD.WIDE.U32 R2, R8, 0x4, R2 ;  /* 0x0000000408027825 */ /* 0x001fcc00078e0002 */
[----:B-1----:R-:W-:Y:S06]  /*0150*/  @!P1 BRA `(.L_x_5) ;  /* 0x0000000400449947 */ /* 0x002fec0003800000 */
[----:B------:R-:W0:Y:S01]  /*0160*/  LDC.64 R4, c[0x0][0x380] ;  /* 0x0000e000ff047b82 */ /* 0x000e220000000a00 */
[----:B------:R-:W-:Y:S02]  /*0170*/  LOP3.LUT R10, R0, 0x7ffffff8, RZ, 0xc0, !PT ;  /* 0x7ffffff8000a7812 */ /* 0x000fe400078ec0ff */
[----:B------:R-:W-:Y:S02]  /*0180*/  MOV R11, R8 ;  /* 0x00000008000b7202 */ /* 0x000fe40000000f00 */
[----:B------:R-:W-:-:S03]  /*0190*/  IADD3 R12, PT, PT, -R10, RZ, RZ ;  /* 0x000000ff0a0c7210 */ /* 0x000fc60007ffe1ff */
[----:B------:R-:W1:Y:S04]  /*01a0*/  LDC.64 R6, c[0x0][0x388] ;  /* 0x0000e200ff067b82 */ /* 0x000e680000000a00 */
.L_x_6:
[----:B0-----:R-:W-:-:S04]  /*01b0*/  IMAD.WIDE R16, R11, 0x4, R4 ;  /* 0x000000040b107825 */ /* 0x001fc800078e0204 */
[----:B-12---:R-:W-:Y:S01]  /*01c0*/  IMAD.WIDE R14, R11, 0x4, R6 ;  /* 0x000000040b0e7825 */ /* 0x006fe200078e0206 */
[----:B------:R-:W2:Y:S01]  /*01d0*/  LDG.E R18, desc[UR4][R16.64] ;  /* 0x0000000410127981 */ /* 0x000ea2000c1e1900 */
[----:B------:R-:W-:Y:S06]  /*01e0*/  BAR.SYNC.DEFER_BLOCKING 0x0 ;  /* 0x0000000000007b1d */ /* 0x000fec0000010000 */
[----:B------:R-:W2:Y:S01]  /*01f0*/  LDG.E R19, desc[UR4][R14.64] ;  /* 0x000000040e137981 */ /* 0x000ea2000c1e1900 */
[C---:B------:R-:W-:Y:S01]  /*0200*/  IMAD.WIDE R20, R9.reuse, 0x4, R16 ;  /* 0x0000000409147825 */ /* 0x040fe200078e0210 */
[----:B------:R-:W-:Y:S03]  /*0210*/  BAR.SYNC.DEFER_BLOCKING 0x0 ;  /* 0x0000000000007b1d */ /* 0x000fe60000010000 */
[----:B--2---:R-:W-:Y:S01]  /*0220*/  FADD R23, R18, R19 ;  /* 0x0000001312177221 */ /* 0x004fe20000000000 */
[----:B------:R-:W-:-:S04]  /*0230*/  IMAD.WIDE R18, R9, 0x4, R14 ;  /* 0x0000000409127825 */ /* 0x000fc800078e020e */
[----:B------:R0:W-:Y:S01]  /*0240*/  STG.E desc[UR4][R2.64], R23 ;  /* 0x0000001702007986 */ /* 0x0001e2000c101904 */
[----:B------:R-:W-:Y:S06]  /*0250*/  BAR.SYNC.DEFER_BLOCKING 0x0 ;  /* 0x0000000000007b1d */ /* 0x000fec0000010000 */
[----:B------:R-:W2:Y:S02]  /*0260*/  LDG.E R22, desc[UR4][R20.64] ;  /* 0x0000000414167981 */ /* 0x000ea4000c1e1900 */
        /* <DEDUP_REMOVED lines=8> */
[----:B------:R-:W0:Y:S02]  /*02f0*/  LDG.E R22, desc[UR4][R14.64] ;  /* 0x000000040e167981 */ /* 0x000e24000c1e1900 */
[----:B------:R-:W-:Y:S06]  /*0300*/  BAR.SYNC.DEFER_BLOCKING 0x0 ;  /* 0x0000000000007b1d */ /* 0x000fec0000010000 */
[----:B------:R-:W0:Y:S01]  /*0310*/  LDG.E R21, desc[UR4][R16.64] ;  /* 0x0000000410157981 */ /* 0x000e22000c1e1900 */
[C---:B------:R-:W-:Y:S01]  /*0320*/  IMAD.WIDE R18, R9.reuse, 0x4, R16 ;  /* 0x0000000409127825 */ /* 0x040fe200078e0210 */
[----:B------:R-:W-:Y:S03]  /*0330*/  BAR.SYNC.DEFER_BLOCKING 0x0 ;  /* 0x0000000000007b1d */ /* 0x000fe60000010000 */
[----:B0-----:R-:W-:Y:S01]  /*0340*/  FADD R23, R22, R21 ;  /* 0x0000001516177221 */ /* 0x001fe20000000000 */
[----:B------:R-:W-:-:S04]  /*0350*/  IMAD.WIDE R20, R9, 0x4, R14 ;  /* 0x0000000409147825 */ /* 0x000fc800078e020e */
[----:B------:R0:W-:Y:S01]  /*0360*/  STG.E desc[UR4][R2.64], R23 ;  /* 0x0000001702007986 */ /* 0x0001e2000c101904 */
[----:B------:R-:W-:Y:S06]  /*0370*/  BAR.SYNC.DEFER_BLOCKING 0x0 ;  /* 0x0000000000007b1d */ /* 0x000fec0000010000 */
[----:B------:R-:W1:Y:S02]  /*0380*/  LDG.E R22, desc[UR4][R20.64] ;  /* 0x0000000414167981 */ /* 0x000e64000c1e1900 */
[----:B------:R-:W-:Y:S06]  /*0390*/  BAR.SYNC.DEFER_BLOCKING 0x0 ;  /* 0x0000000000007b1d */ /* 0x000fec0000010000 */
[----:B------:R-:W1:Y:S01]  /*03a0*/  LDG.E R15, desc[UR4][R18.64] ;  /* 0x00000004120f7981 */ /* 0x000e62000c1e1900 */
[C---:B------:R-:W-:Y:S01]  /*03b0*/  IMAD.WIDE R16, R9.reuse, 0x4, R18 ;  /* 0x0000000409107825 */ /* 0x040fe200078e0212 */
[----:B------:R-:W-:Y:S03]  /*03c0*/  BAR.SYNC.DEFER_BLOCKING 0x0 ;  /* 0x0000000000007b1d */ /* 0x000fe60000010000 */
[----:B-1----:R-:W-:Y:S01]  /*03d0*/  FADD R25, R22, R15 ;  /* 0x0000000f16197221 */ /* 0x002fe20000000000 */
        /* <DEDUP_REMOVED lines=30> */
[----:B------:R-:W3:Y:S02]  /*05c0*/  LDG.E R18, desc[UR4][R18.64] ;  /* 0x0000000412127981 */ /* 0x000ee4000c1e1900 */
[----:B------:R-:W-:Y:S06]  /*05d0*/  BAR.SYNC.DEFER_BLOCKING 0x0 ;  /* 0x0000000000007b1d */ /* 0x000fec0000010000 */
[----:B------:R-:W3:Y:S01]  /*05e0*/  LDG.E R21, desc[UR4][R20.64] ;  /* 0x0000000414157981 */ /* 0x000ee2000c1e1900 */
[----:B------:R-:W-:-:S02]  /*05f0*/  IADD3 R12, PT, PT, R12, 0x8, RZ ;  /* 0x000000080c0c7810 */ /* 0x000fc40007ffe0ff */
[----:B------:R-:W-:Y:S01]  /*0600*/  LEA R11, R9, R11, 0x3 ;  /* 0x0000000b090b7211 */ /* 0x000fe200078e18ff */
[----:B------:R-:W-:Y:S01]  /*0610*/  BAR.SYNC.DEFER_BLOCKING 0x0 ;  /* 0x0000000000007b1d */ /* 0x000fe20000010000 */
[----:B------:R-:W-:Y:S01]  /*0620*/  ISETP.NE.AND P1, PT, R12, RZ, PT ;  /* 0x000000ff0c00720c */ /* 0x000fe20003f25270 */
[----:B---3--:R-:W-:-:S05]  /*0630*/  FADD R15, R18, R21 ;  /* 0x00000015120f7221 */ /* 0x008fca0000000000 */
[----:B------:R2:W-:Y:S01]  /*0640*/  STG.E desc[UR4][R2.64], R15 ;  /* 0x0000000f02007986 */ /* 0x0005e2000c101904 */
[----:B------:R-:W-:Y:S06]  /*0650*/  BAR.SYNC.DEFER_BLOCKING 0x0 ;  /* 0x0000000000007b1d */ /* 0x000fec0000010000 */
[----:B------:R-:W-:Y:S05]  /*0660*/  @P1 BRA `(.L_x_6) ;  /* 0xfffffff800d01947 */ /* 0x000fea000383ffff */
.L_x_5:
[----:B------:R-:W-:Y:S05]  /*0670*/  @!P0 EXIT ;  /* 0x000000000000894d */ /* 0x000fea0003800000 */
[----:B------:R-:W-:Y:S02]  /*0680*/  ISETP.GE.U32.AND P0, PT, R13, 0x4, PT ;  /* 0x000000040d00780c */ /* 0x000fe40003f06070 */
[----:B------:R-:W-:-:S04]  /*0690*/  LOP3.LUT R16, R0, 0x3, RZ, 0xc0, !PT ;  /* 0x0000000300107812 */ /* 0x000fc800078ec0ff */
[----:B------:R-:W-:-:S07]  /*06a0*/  ISETP.NE.AND P1, PT, R16, RZ, PT ;  /* 0x000000ff1000720c */ /* 0x000fce0003f25270 */
[----:B------:R-:W-:Y:S06]  /*06b0*/  @!P0 BRA `(.L_x_7) ;  /* 0x0000000000a08947 */ /* 0x000fec0003800000 */
[----:B------:R-:W0:Y:S01]  /*06c0*/  LDC.64 R4, c[0x0][0x380] ;  /* 0x0000e000ff047b82 */ /* 0x000e220000000a00 */
[----:B------:R-:W-:-:S07]  /*06d0*/  IMAD R11, R9, R10, R8 ;  /* 0x0000000a090b7224 */ /* 0x000fce00078e0208 */
[----:B------:R-:W1:Y:S01]  /*06e0*/  LDC.64 R6, c[0x0][0x388] ;  /* 0x0000e200ff067b82 */ /* 0x000e620000000a00 */
[----:B0-----:R-:W-:-:S04]  /*06f0*/  IMAD.WIDE R4, R11, 0x4, R4 ;  /* 0x000000040b047825 */ /* 0x001fc800078e0204 */
[----:B-1----:R-:W-:Y:S02]  /*0700*/  IMAD.WIDE R6, R11, 0x4, R6 ;  /* 0x000000040b067825 */ /* 0x002fe400078e0206 */
[----:B------:R-:W3:Y:S01]  /*0710*/  LDG.E R11, desc[UR4][R4.64] ;  /* 0x00000004040b7981 */ /* 0x000ee2000c1e1900 */
[----:B------:R-:W-:Y:S06]  /*0720*/  BAR.SYNC.DEFER_BLOCKING 0x0 ;  /* 0x0000000000007b1d */ /* 0x000fec0000010000 */
[----:B------:R-:W3:Y:S01]  /*0730*/  LDG.E R12, desc[UR4][R6.64] ;  /* 0x00000004060c7981 */ /* 0x000ee2000c1e1900 */
[----:B--2---:R-:W-:Y:S01]  /*0740*/  IMAD.WIDE R14, R9, 0x4, R6 ;  /* 0x00000004090e7825 */ /* 0x004fe200078e0206 */
[----:B------:R-:W-:Y:S03]  /*0750*/  BAR.SYNC.DEFER_BLOCKING 0x0 ;  /* 0x0000000000007b1d */ /* 0x000fe60000010000 */
[----:B---3--:R-:W-:Y:S01]  /*0760*/  FADD R11, R11, R12 ;  /* 0x0000000c0b0b7221 */ /* 0x008fe20000000000 */
[----:B------:R-:W-:-:S04]  /*0770*/  IMAD.WIDE R12, R9, 0x4, R4 ;  /* 0x00000004090c7825 */ /* 0x000fc800078e0204 */
[----:B------:R0:W-:Y:S01]  /*0780*/  STG.E desc[UR4][R2.64], R11 ;  /* 0x0000000b02007986 */ /* 0x0001e2000c101904 */
[----:B------:R-:W-:Y:S06]  /*0790*/  BAR.SYNC.DEFER_BLOCKING 0x0 ;  /* 0x0000000000007b1d */ /* 0x000fec0000010000 */
[----:B------:R-:W2:Y:S02]  /*07a0*/  LDG.E R17, desc[UR4][R12.64] ;  /* 0x000000040c117981 */ /* 0x000ea4000c1e1900 */
[----:B------:R-:W-:Y:S06]  /*07b0*/  BAR.SYNC.DEFER_BLOCKING 0x0 ;  /* 0x0000000000007b1d */ /* 0x000fec0000010000 */
[----:B------:R-:W2:Y:S01]  /*07c0*/  LDG.E R4, desc[UR4][R14.64] ;  /* 0x000000040e047981 */ /* 0x000ea2000c1e1900 */
[----:B------:R-:W-:Y:S01]  /*07d0*/  IMAD.WIDE R6, R9, 0x4, R14 ;  /* 0x0000000409067825 */ /* 0x000fe200078e020e */
[----:B------:R-:W-:Y:S03]  /*07e0*/  BAR.SYNC.DEFER_BLOCKING 0x0 ;  /* 0x0000000000007b1d */ /* 0x000fe60000010000 */
[----:B--2---:R-:W-:Y:S01]  /*07f0*/  FADD R17, R17, R4 ;  /* 0x0000000411117221 */ /* 0x004fe20000000000 */
[----:B------:R-:W-:-:S04]  /*0800*/  IMAD.WIDE R4, R9, 0x4, R12 ;  /* 0x0000000409047825 */ /* 0x000fc800078e020c */
[----:B------:R1:W-:Y:S01]  /*0810*/  STG.E desc[UR4][R2.64], R17 ;  /* 0x0000001102007986 */ /* 0x0003e2000c101904 */
[----:B------:R-:W-:Y:S06]  /*0820*/  BAR.SYNC.DEFER_BLOCKING 0x0 ;  /* 0x0000000000007b1d */ /* 0x000fec0000010000 */
[----:B0-----:R-:W2:Y:S02]  /*0830*/  LDG.E R11, desc[UR4][R4.64] ;  /* 0x00000004040b7981 */ /* 0x001ea4000c1e1900 */
        /* <DEDUP_REMOVED lines=16> */
.L_x_7:
[----:B------:R-:W-:Y:S05]  /*0940*/  @!P1 EXIT ;  /* 0x000000000000994d */ /* 0x000fea0003800000 */
[----:B------:R-:W-:Y:S02]  /*0950*/  ISETP.NE.AND P0, PT, R16, 0x1, PT ;  /* 0x000000011000780c */ /* 0x000fe40003f05270 */
[----:B------:R-:W-:-:S04]  /*0960*/  LOP3.LUT R0, R0, 0x1, RZ, 0xc0, !PT ;  /* 0x0000000100007812 */ /* 0x000fc800078ec0ff */
[----:B------:R-:W-:-:S07]  /*0970*/  ISETP.NE.U32.AND P1, PT, R0, 0x1, PT ;  /* 0x000000010000780c */ /* 0x000fce0003f25070 */
[----:B------:R-:W-:Y:S06]  /*0980*/  @!P0 BRA `(.L_x_8) ;  /* 0x0000000000588947 */ /* 0x000fec0003800000 */
[----:B-1----:R-:W0:Y:S01]  /*0990*/  LDC.64 R4, c[0x0][0x380] ;  /* 0x0000e000ff047b82 */ /* 0x002e220000000a00 */
[----:B------:R-:W-:-:S07]  /*09a0*/  IMAD R11, R9, R10, R8 ;  /* 0x0000000a090b7224 */ /* 0x000fce00078e0208 */
[----:B------:R-:W1:Y:S01]  /*09b0*/  LDC.64 R6, c[0x0][0x388] ;  /* 0x0000e200ff067b82 */ /* 0x000e620000000a00 */
[----:B0-----:R-:W-:-:S05]  /*09c0*/  IMAD.WIDE R4, R11, 0x4, R4 ;  /* 0x000000040b047825 */ /* 0x001fca00078e0204 */
[----:B------:R-:W3:Y:S01]  /*09d0*/  LDG.E R0, desc[UR4][R4.64] ;  /* 0x0000000404007981 */ /* 0x000ee2000c1e1900 */
[----:B-1----:R-:W-:Y:S01]  /*09e0*/  IMAD.WIDE R6, R11, 0x4, R6 ;  /* 0x000000040b067825 */ /* 0x002fe200078e0206 */
[----:B------:R-:W-:Y:S06]  /*09f0*/  BAR.SYNC.DEFER_BLOCKING 0x0 ;  /* 0x0000000000007b1d */ /* 0x000fec0000010000 */
[----:B------:R-:W3:Y:S01]  /*0a00*/  LDG.E R11, desc[UR4][R6.64] ;  /* 0x00000004060b7981 */ /* 0x000ee2000c1e1900 */
[C---:B------:R-:W-:Y:S01]  /*0a10*/  IMAD.WIDE R12, R9.reuse, 0x4, R4 ;  /* 0x00000004090c7825 */ /* 0x040fe200078e0204 */
[----:B------:R-:W-:Y:S03]  /*0a20*/  BAR.SYNC.DEFER_BLOCKING 0x0 ;  /* 0x0000000000007b1d */ /* 0x000fe60000010000 */
[----:B--2---:R-:W-:-:S04]  /*0a30*/  IMAD.WIDE R14, R9, 0x4, R6 ;  /* 0x00000004090e7825 */ /* 0x004fc800078e0206 */
        /* <DEDUP_REMOVED lines=11> */
.L_x_8:
[----:B------:R-:W-:Y:S05]  /*0af0*/  @P1 EXIT ;  /* 0x000000000000194d */ /* 0x000fea0003800000 */
[----:B01----:R-:W0:Y:S01]  /*0b00*/  LDC.64 R4, c[0x0][0x380] ;  /* 0x0000e000ff047b82 */ /* 0x003e220000000a00 */
[----:B------:R-:W-:-:S07]  /*0b10*/  IMAD R9, R9, R10, R8 ;  /* 0x0000000a09097224 */ /* 0x000fce00078e0208 */
[----:B------:R-:W1:Y:S01]  /*0b20*/  LDC.64 R6, c[0x0][0x388] ;  /* 0x0000e200ff067b82 */ /* 0x000e620000000a00 */
[----:B0-----:R-:W-:-:S06]  /*0b30*/  IMAD.WIDE R4, R9, 0x4, R4 ;  /* 0x0000000409047825 */ /* 0x001fcc00078e0204 */
[----:B------:R-:W3:Y:S01]  /*0b40*/  LDG.E R4, desc[UR4][R4.64] ;  /* 0x0000000404047981 */ /* 0x000ee2000c1e1900 */
[----:B-1----:R-:W-:Y:S01]  /*0b50*/  IMAD.WIDE R6, R9, 0x4, R6 ;  /* 0x0000000409067825 */ /* 0x002fe200078e0206 */
[----:B------:R-:W-:Y:S06]  /*0b60*/  BAR.SYNC.DEFER_BLOCKING 0x0 ;  /* 0x0000000000007b1d */ /* 0x000fec0000010000 */
[----:B------:R-:W3:Y:S02]  /*0b70*/  LDG.E R7, desc[UR4][R6.64] ;  /* 0x0000000406077981 */ /* 0x000ee4000c1e1900 */
[----:B------:R-:W-:Y:S01]  /*0b80*/  BAR.SYNC.DEFER_BLOCKING 0x0 ;  /* 0x0000000000007b1d */ /* 0x000fe20000010000 */
[----:B---3--:R-:W-:-:S05]  /*0b90*/  FADD R9, R4, R7 ;  /* 0x0000000704097221 */ /* 0x008fca0000000000 */
[----:B------:R-:W-:Y:S02]  /*0ba0*/  STG.E desc[UR4][R2.64], R9 ;  /* 0x0000000902007986 */ /* 0x000fe4000c101904 */
[----:B------:R-:W-:Y:S06]  /*0bb0*/  BAR.SYNC.DEFER_BLOCKING 0x0 ;  /* 0x0000000000007b1d */ /* 0x000fec0000010000 */
[----:B------:R-:W-:Y:S05]  /*0bc0*/  EXIT ;  /* 0x000000000000794d */ /* 0x000fea0003800000 */
.L_x_9:
        /* <DEDUP_REMOVED lines=11> */
.L_x_12:


//--------------------- .text._Z8additionPfS_S_i  --------------------------
	.section	.text._Z8additionPfS_S_i,"ax",@progbits
	.align	128
        .global         _Z8additionPfS_S_i
        .type           _Z8additionPfS_S_i,@function
        .size           _Z8additionPfS_S_i,(.L_x_13 - _Z8additionPfS_S_i)
        .other          _Z8additionPfS_S_i,@"STO_CUDA_ENTRY STV_DEFAULT"
_Z8additionPfS_S_i:
.text._Z8additionPfS_S_i:
[----:B------:R-:W-:Y:S01]  /*0000*/  LDC R1, c[0x0][0x37c] ;  /* 0x0000df00ff017b82 */ /* 0x000fe20000000800 */
[----:B------:R-:W0:Y:S07]  /*0010*/  S2R R0, SR_TID.Y ;  /* 0x0000000000007919 */ /* 0x000e2e0000002200 */
[----:B------:R-:W0:Y:S01]  /*0020*/  LDC R9, c[0x0][0x364] ;  /* 0x0000d900ff097b82 */ /* 0x000e220000000800 */
[----:B------:R-:W1:Y:S01]  /*0030*/  LDCU UR6, c[0x0][0x398] ;  /* 0x00007300ff0677ac */ /* 0x000e620008000800 */
[----:B------:R-:W2:Y:S06]  /*0040*/  S2R R2, SR_TID.X ;  /* 0x0000000000027919 */ /* 0x000eac0000002100 */
[----:B------:R-:W0:Y:S08]  /*0050*/  S2UR UR4, SR_CTAID.Y ;  /* 0x00000000000479c3 */ /* 0x000e300000002600 */
[----:B------:R-:W2:Y:S08]  /*0060*/  S2UR UR5, SR_CTAID.X ;  /* 0x00000000000579c3 */ /* 0x000eb00000002500 */
[----:B------:R-:W2:Y:S01]  /*0070*/  LDC R7, c[0x0][0x360] ;  /* 0x0000d800ff077b82 */ /* 0x000ea20000000800 */
[----:B0-----:R-:W-:-:S02]  /*0080*/  IMAD R9, R9, UR4, R0 ;  /* 0x0000000409097c24 */ /* 0x001fc4000f8e0200 */
[----:B--2---:R-:W-:-:S05]  /*0090*/  IMAD R7, R7, UR5, R2 ;  /* 0x0000000507077c24 */ /* 0x004fca000f8e0202 */
[----:B------:R-:W-:-:S04]  /*00a0*/  VIMNMX R0, PT, PT, R9, R7, !PT ;  /* 0x0000000709007248 */ /* 0x000fc80007fe0100 */
[----:B-1----:R-:W-:-:S13]  /*00b0*/  ISETP.GE.AND P0, PT, R0, UR6, PT ;  /* 0x0000000600007c0c */ /* 0x002fda000bf06270 */
[----:B------:R-:W-:Y:S05]  /*00c0*/  @P0 EXIT ;  /* 0x000000000000094d */ /* 0x000fea0003800000 */
[----:B------:R-:W0:Y:S01]  /*00d0*/  LDC.64 R2, c[0x0][0x380] ;  /* 0x0000e000ff027b82 */ /* 0x000e220000000a00 */
[----:B------:R-:W1:Y:S07]  /*00e0*/  LDCU.64 UR4, c[0x0][0x358] ;  /* 0x00006b00ff0477ac */ /* 0x000e6e0008000a00 */
[----:B------:R-:W2:Y:S01]  /*00f0*/  LDC.64 R4, c[0x0][0x388] ;  /* 0x0000e200ff047b82 */ /* 0x000ea20000000a00 */
[----:B0-----:R-:W-:-:S06]  /*0100*/  IMAD.WIDE R2, R7, 0x4, R2 ;  /* 0x0000000407027825 */ /* 0x001fcc00078e0202 */
[----:B-1----:R-:W3:Y:S01]  /*0110*/  LDG.E R2, desc[UR4][R2.64] ;  /* 0x0000000402027981 */ /* 0x002ee2000c1e1900 */
[----:B--2---:R-:W-:Y:S01]  /*0120*/  IMAD.WIDE R4, R7, 0x4, R4 ;  /* 0x0000000407047825 */ /* 0x004fe200078e0204 */
[----:B------:R-:W-:Y:S08]  /*0130*/  BAR.SYNC.DEFER_BLOCKING 0x0 ;  /* 0x0000000000007b1d */ /* 0x000ff00000010000 */
[----:B------:R-:W0:Y:S01]  /*0140*/  LDC.64 R6, c[0x0][0x390] ;  /* 0x0000e400ff067b82 */ /* 0x000e220000000a00 */
[----:B------:R-:W3:Y:S01]  /*0150*/  LDG.E R5, desc[UR4][R4.64] ;  /* 0x0000000404057981 */ /* 0x000ee2000c1e1900 */
[----:B0-----:R-:W-:-:S06]  /*0160*/  IMAD.WIDE.U32 R6, R9, 0x4, R6 ;  /* 0x0000000409067825 */ /* 0x001fcc00078e0006 */
[----:B------:R-:W-:Y:S01]  /*0170*/  BAR.SYNC.DEFER_BLOCKING 0x0 ;  /* 0x0000000000007b1d */ /* 0x000fe20000010000 */
[----:B---3--:R-:W-:-:S05]  /*0180*/  FADD R9, R2, R5 ;  /* 0x0000000502097221 */ /* 0x008fca0000000000 */
[----:B------:R-:W-:Y:S02]  /*0190*/  STG.E desc[UR4][R6.64], R9 ;  /* 0x0000000906007986 */ /* 0x000fe4000c101904 */
[----:B------:R-:W-:Y:S06]  /*01a0*/  BAR.SYNC.DEFER_BLOCKING 0x0 ;  /* 0x0000000000007b1d */ /* 0x000fec0000010000 */
[----:B------:R-:W-:Y:S05]  /*01b0*/  EXIT ;  /* 0x000000000000794d */ /* 0x000fea0003800000 */
.L_x_10:
        /* <DEDUP_REMOVED lines=12> */
.L_x_13:


//--------------------- .nv.shared.reserved.0     --------------------------
	.section	.nv.shared.reserved.0,"aw",@nobits
	.weak		__nv_reservedSMEM_offset_0_alias
	.size		__nv_reservedSMEM_offset_0_alias, 0, 64
	.other		__nv_reservedSMEM_offset_0_alias,@"STO_CUDA_RESERVED_SHARED STV_DEFAULT"
__nv_reservedSMEM_offset_0_alias:
	.zero		0
	.zero		64


//--------------------- .nv.constant0._Z17additionByColumnsPfS_S_i --------------------------
	.section	.nv.constant0._Z17additionByColumnsPfS_S_i,"a",@progbits
	.sectionflags	@""
	.align	4
.nv.constant0._Z17additionByColumnsPfS_S_i:
	.zero		924


//--------------------- .nv.constant0._Z14additionByRowsPfS_S_i --------------------------
	.section	.nv.constant0._Z14additionByRowsPfS_S_i,"a",@progbits
	.sectionflags	@""
	.align	4
.nv.constant0._Z14additionByRowsPfS_S_i:
	.zero		924


//--------------------- .nv.constant0._Z8additionPfS_S_i --------------------------
	.section	.nv.constant0._Z8additionPfS_S_i,"a",@progbits
	.sectionflags	@""
	.align	4
.nv.constant0._Z8additionPfS_S_i:
	.zero		924


//--------------------- SYMBOLS --------------------------

	.type		.nv.reservedSmem.offset0,@object
	.size		.nv.reservedSmem.offset0,0x4
